//
// Generated by NVIDIA NVVM Compiler
//
// Compiler Build ID: CL-36424714
// Cuda compilation tools, release 13.0, V13.0.88
// Based on NVVM 20.0.0
//

.version 9.0
.target sm_100
.address_size 64

	// .globl	_Z28conv_transpose2d_bf16_kernelPK13__nv_bfloat16S1_S1_PS_iiiiiiiiiiiiiii

.visible .entry _Z28conv_transpose2d_bf16_kernelPK13__nv_bfloat16S1_S1_PS_iiiiiiiiiiiiiii(
	.param .u64 .ptr .align 1 _Z28conv_transpose2d_bf16_kernelPK13__nv_bfloat16S1_S1_PS_iiiiiiiiiiiiiii_param_0,
	.param .u64 .ptr .align 1 _Z28conv_transpose2d_bf16_kernelPK13__nv_bfloat16S1_S1_PS_iiiiiiiiiiiiiii_param_1,
	.param .u64 .ptr .align 1 _Z28conv_transpose2d_bf16_kernelPK13__nv_bfloat16S1_S1_PS_iiiiiiiiiiiiiii_param_2,
	.param .u64 .ptr .align 1 _Z28conv_transpose2d_bf16_kernelPK13__nv_bfloat16S1_S1_PS_iiiiiiiiiiiiiii_param_3,
	.param .u32 _Z28conv_transpose2d_bf16_kernelPK13__nv_bfloat16S1_S1_PS_iiiiiiiiiiiiiii_param_4,
	.param .u32 _Z28conv_transpose2d_bf16_kernelPK13__nv_bfloat16S1_S1_PS_iiiiiiiiiiiiiii_param_5,
	.param .u32 _Z28conv_transpose2d_bf16_kernelPK13__nv_bfloat16S1_S1_PS_iiiiiiiiiiiiiii_param_6,
	.param .u32 _Z28conv_transpose2d_bf16_kernelPK13__nv_bfloat16S1_S1_PS_iiiiiiiiiiiiiii_param_7,
	.param .u32 _Z28conv_transpose2d_bf16_kernelPK13__nv_bfloat16S1_S1_PS_iiiiiiiiiiiiiii_param_8,
	.param .u32 _Z28conv_transpose2d_bf16_kernelPK13__nv_bfloat16S1_S1_PS_iiiiiiiiiiiiiii_param_9,
	.param .u32 _Z28conv_transpose2d_bf16_kernelPK13__nv_bfloat16S1_S1_PS_iiiiiiiiiiiiiii_param_10,
	.param .u32 _Z28conv_transpose2d_bf16_kernelPK13__nv_bfloat16S1_S1_PS_iiiiiiiiiiiiiii_param_11,
	.param .u32 _Z28conv_transpose2d_bf16_kernelPK13__nv_bfloat16S1_S1_PS_iiiiiiiiiiiiiii_param_12,
	.param .u32 _Z28conv_transpose2d_bf16_kernelPK13__nv_bfloat16S1_S1_PS_iiiiiiiiiiiiiii_param_13,
	.param .u32 _Z28conv_transpose2d_bf16_kernelPK13__nv_bfloat16S1_S1_PS_iiiiiiiiiiiiiii_param_14,
	.param .u32 _Z28conv_transpose2d_bf16_kernelPK13__nv_bfloat16S1_S1_PS_iiiiiiiiiiiiiii_param_15,
	.param .u32 _Z28conv_transpose2d_bf16_kernelPK13__nv_bfloat16S1_S1_PS_iiiiiiiiiiiiiii_param_16,
	.param .u32 _Z28conv_transpose2d_bf16_kernelPK13__nv_bfloat16S1_S1_PS_iiiiiiiiiiiiiii_param_17,
	.param .u32 _Z28conv_transpose2d_bf16_kernelPK13__nv_bfloat16S1_S1_PS_iiiiiiiiiiiiiii_param_18
)
{
	.reg .pred 	%p<54>;
	.reg .b16 	%rs<17>;
	.reg .b32 	%r<144>;
	.reg .b32 	%f<55>;
	.reg .b64 	%rd<42>;

	ld.param.u64 	%rd9, [_Z28conv_transpose2d_bf16_kernelPK13__nv_bfloat16S1_S1_PS_iiiiiiiiiiiiiii_param_0];
	ld.param.u64 	%rd10, [_Z28conv_transpose2d_bf16_kernelPK13__nv_bfloat16S1_S1_PS_iiiiiiiiiiiiiii_param_1];
	ld.param.u64 	%rd7, [_Z28conv_transpose2d_bf16_kernelPK13__nv_bfloat16S1_S1_PS_iiiiiiiiiiiiiii_param_2];
	ld.param.u64 	%rd8, [_Z28conv_transpose2d_bf16_kernelPK13__nv_bfloat16S1_S1_PS_iiiiiiiiiiiiiii_param_3];
	ld.param.u32 	%r70, [_Z28conv_transpose2d_bf16_kernelPK13__nv_bfloat16S1_S1_PS_iiiiiiiiiiiiiii_param_4];
	ld.param.u32 	%r56, [_Z28conv_transpose2d_bf16_kernelPK13__nv_bfloat16S1_S1_PS_iiiiiiiiiiiiiii_param_5];
	ld.param.u32 	%r57, [_Z28conv_transpose2d_bf16_kernelPK13__nv_bfloat16S1_S1_PS_iiiiiiiiiiiiiii_param_6];
	ld.param.u32 	%r58, [_Z28conv_transpose2d_bf16_kernelPK13__nv_bfloat16S1_S1_PS_iiiiiiiiiiiiiii_param_7];
	ld.param.u32 	%r59, [_Z28conv_transpose2d_bf16_kernelPK13__nv_bfloat16S1_S1_PS_iiiiiiiiiiiiiii_param_8];
	ld.param.u32 	%r60, [_Z28conv_transpose2d_bf16_kernelPK13__nv_bfloat16S1_S1_PS_iiiiiiiiiiiiiii_param_9];
	ld.param.u32 	%r61, [_Z28conv_transpose2d_bf16_kernelPK13__nv_bfloat16S1_S1_PS_iiiiiiiiiiiiiii_param_10];
	ld.param.u32 	%r62, [_Z28conv_transpose2d_bf16_kernelPK13__nv_bfloat16S1_S1_PS_iiiiiiiiiiiiiii_param_11];
	ld.param.u32 	%r63, [_Z28conv_transpose2d_bf16_kernelPK13__nv_bfloat16S1_S1_PS_iiiiiiiiiiiiiii_param_12];
	ld.param.u32 	%r64, [_Z28conv_transpose2d_bf16_kernelPK13__nv_bfloat16S1_S1_PS_iiiiiiiiiiiiiii_param_13];
	ld.param.u32 	%r65, [_Z28conv_transpose2d_bf16_kernelPK13__nv_bfloat16S1_S1_PS_iiiiiiiiiiiiiii_param_14];
	ld.param.u32 	%r66, [_Z28conv_transpose2d_bf16_kernelPK13__nv_bfloat16S1_S1_PS_iiiiiiiiiiiiiii_param_15];
	ld.param.u32 	%r67, [_Z28conv_transpose2d_bf16_kernelPK13__nv_bfloat16S1_S1_PS_iiiiiiiiiiiiiii_param_16];
	ld.param.u32 	%r68, [_Z28conv_transpose2d_bf16_kernelPK13__nv_bfloat16S1_S1_PS_iiiiiiiiiiiiiii_param_17];
	ld.param.u32 	%r69, [_Z28conv_transpose2d_bf16_kernelPK13__nv_bfloat16S1_S1_PS_iiiiiiiiiiiiiii_param_18];
	cvta.to.global.u64 	%rd1, %rd10;
	cvta.to.global.u64 	%rd2, %rd9;
	mov.u32 	%r71, %ctaid.x;
	mov.u32 	%r72, %ntid.x;
	mov.u32 	%r73, %tid.x;
	mad.lo.s32 	%r1, %r71, %r72, %r73;
	mul.lo.s32 	%r74, %r59, %r70;
	mul.lo.s32 	%r75, %r74, %r62;
	mul.lo.s32 	%r76, %r75, %r63;
	setp.ge.s32 	%p1, %r1, %r76;
	@%p1 bra 	$L__BB0_51;
	div.s32 	%r77, %r1, %r63;
	div.s32 	%r3, %r77, %r62;
	mul.lo.s32 	%r78, %r3, %r62;
	sub.s32 	%r2, %r77, %r78;
	rem.s32 	%r4, %r3, %r59;
	setp.eq.s64 	%p2, %rd7, 0;
	mov.f32 	%f53, 0f00000000;
	@%p2 bra 	$L__BB0_3;
	cvta.to.global.u64 	%rd11, %rd7;
	mul.wide.s32 	%rd12, %r4, 2;
	add.s64 	%rd13, %rd11, %rd12;
	ld.global.nc.u16 	%rs1, [%rd13];
	// begin inline asm
	{ cvt.f32.bf16 %f53, %rs1;}

	// end inline asm
$L__BB0_3:
	setp.lt.s32 	%p3, %r56, 1;
	@%p3 bra 	$L__BB0_50;
	add.s32 	%r5, %r2, %r66;
	rem.s32 	%r79, %r1, %r63;
	add.s32 	%r6, %r79, %r67;
	div.s32 	%r7, %r3, %r59;
	min.s32 	%r80, %r60, %r61;
	setp.lt.s32 	%p4, %r80, 1;
	@%p4 bra 	$L__BB0_50;
	and.b32  	%r8, %r61, 3;
	and.b32  	%r9, %r61, 2147483644;
	neg.s32 	%r10, %r9;
	sub.s32 	%r11, %r6, %r69;
	shl.b32 	%r12, %r69, 2;
	shl.b32 	%r82, %r69, 1;
	sub.s32 	%r13, %r6, %r82;
	mul.lo.s32 	%r83, %r69, 3;
	sub.s32 	%r14, %r6, %r83;
	mul.lo.s32 	%r15, %r7, %r56;
	mov.b32 	%r135, 0;
$L__BB0_6:
	add.s32 	%r85, %r135, %r15;
	mul.lo.s32 	%r17, %r85, %r57;
	mad.lo.s32 	%r86, %r135, %r59, %r4;
	mul.lo.s32 	%r18, %r86, %r60;
	mov.b32 	%r136, 0;
$L__BB0_7:
	setp.lt.u32 	%p5, %r61, 4;
	mul.lo.s32 	%r88, %r136, %r68;
	sub.s32 	%r20, %r5, %r88;
	add.s32 	%r89, %r136, %r18;
	mul.lo.s32 	%r21, %r89, %r61;
	mov.b32 	%r143, 0;
	@%p5 bra 	$L__BB0_30;
	mul.wide.s32 	%rd14, %r21, 2;
	add.s64 	%rd15, %rd1, %rd14;
	add.s64 	%rd41, %rd15, 6;
	mov.u32 	%r137, %r6;
	mov.u32 	%r138, %r14;
	mov.u32 	%r139, %r13;
	mov.u32 	%r140, %r11;
	mov.u32 	%r141, %r21;
	mov.u32 	%r142, %r10;
$L__BB0_9:
	or.b32  	%r90, %r20, %r137;
	setp.lt.s32 	%p6, %r90, 0;
	@%p6 bra 	$L__BB0_14;
	rem.s32 	%r91, %r20, %r64;
	setp.ne.s32 	%p7, %r91, 0;
	@%p7 bra 	$L__BB0_14;
	rem.s32 	%r92, %r137, %r65;
	setp.ne.s32 	%p8, %r92, 0;
	@%p8 bra 	$L__BB0_14;
	div.s32 	%r28, %r20, %r64;
	div.s32 	%r93, %r137, %r65;
	setp.ge.s32 	%p9, %r28, %r57;
	setp.ge.s32 	%p10, %r93, %r58;
	or.pred  	%p11, %p9, %p10;
	@%p11 bra 	$L__BB0_14;
	add.s32 	%r94, %r28, %r17;
	mad.lo.s32 	%r95, %r94, %r58, %r93;
	mul.wide.s32 	%rd16, %r95, 2;
	add.s64 	%rd17, %rd2, %rd16;
	ld.global.nc.u16 	%rs2, [%rd17];
	// begin inline asm
	{ cvt.f32.bf16 %f26, %rs2;}

	// end inline asm
	mul.wide.s32 	%rd18, %r141, 2;
	add.s64 	%rd19, %rd1, %rd18;
	ld.global.nc.u16 	%rs3, [%rd19];
	// begin inline asm
	{ cvt.f32.bf16 %f27, %rs3;}

	// end inline asm
	fma.rn.f32 	%f53, %f26, %f27, %f53;
$L__BB0_14:
	or.b32  	%r96, %r20, %r140;
	setp.lt.s32 	%p12, %r96, 0;
	@%p12 bra 	$L__BB0_19;
	rem.s32 	%r97, %r20, %r64;
	setp.ne.s32 	%p13, %r97, 0;
	@%p13 bra 	$L__BB0_19;
	rem.s32 	%r98, %r140, %r65;
	setp.ne.s32 	%p14, %r98, 0;
	@%p14 bra 	$L__BB0_19;
	div.s32 	%r30, %r20, %r64;
	div.s32 	%r99, %r140, %r65;
	setp.ge.s32 	%p15, %r30, %r57;
	setp.ge.s32 	%p16, %r99, %r58;
	or.pred  	%p17, %p15, %p16;
	@%p17 bra 	$L__BB0_19;
	add.s32 	%r100, %r30, %r17;
	mad.lo.s32 	%r101, %r100, %r58, %r99;
	mul.wide.s32 	%rd20, %r101, 2;
	add.s64 	%rd21, %rd2, %rd20;
	ld.global.nc.u16 	%rs4, [%rd21];
	// begin inline asm
	{ cvt.f32.bf16 %f28, %rs4;}

	// end inline asm
	ld.global.nc.u16 	%rs5, [%rd41+-4];
	// begin inline asm
	{ cvt.f32.bf16 %f29, %rs5;}

	// end inline asm
	fma.rn.f32 	%f53, %f28, %f29, %f53;
$L__BB0_19:
	or.b32  	%r102, %r20, %r139;
	setp.lt.s32 	%p18, %r102, 0;
	@%p18 bra 	$L__BB0_24;
	rem.s32 	%r103, %r20, %r64;
	setp.ne.s32 	%p19, %r103, 0;
	@%p19 bra 	$L__BB0_24;
	rem.s32 	%r104, %r139, %r65;
	setp.ne.s32 	%p20, %r104, 0;
	@%p20 bra 	$L__BB0_24;
	div.s32 	%r32, %r20, %r64;
	div.s32 	%r105, %r139, %r65;
	setp.ge.s32 	%p21, %r32, %r57;
	setp.ge.s32 	%p22, %r105, %r58;
	or.pred  	%p23, %p21, %p22;
	@%p23 bra 	$L__BB0_24;
	add.s32 	%r106, %r32, %r17;
	mad.lo.s32 	%r107, %r106, %r58, %r105;
	mul.wide.s32 	%rd22, %r107, 2;
	add.s64 	%rd23, %rd2, %rd22;
	ld.global.nc.u16 	%rs6, [%rd23];
	// begin inline asm
	{ cvt.f32.bf16 %f30, %rs6;}

	// end inline asm
	ld.global.nc.u16 	%rs7, [%rd41+-2];
	// begin inline asm
	{ cvt.f32.bf16 %f31, %rs7;}

	// end inline asm
	fma.rn.f32 	%f53, %f30, %f31, %f53;
$L__BB0_24:
	or.b32  	%r108, %r20, %r138;
	setp.lt.s32 	%p24, %r108, 0;
	@%p24 bra 	$L__BB0_29;
	rem.s32 	%r109, %r20, %r64;
	setp.ne.s32 	%p25, %r109, 0;
	@%p25 bra 	$L__BB0_29;
	rem.s32 	%r110, %r138, %r65;
	setp.ne.s32 	%p26, %r110, 0;
	@%p26 bra 	$L__BB0_29;
	div.s32 	%r34, %r20, %r64;
	div.s32 	%r111, %r138, %r65;
	setp.ge.s32 	%p27, %r34, %r57;
	setp.ge.s32 	%p28, %r111, %r58;
	or.pred  	%p29, %p27, %p28;
	@%p29 bra 	$L__BB0_29;
	add.s32 	%r112, %r34, %r17;
	mad.lo.s32 	%r113, %r112, %r58, %r111;
	mul.wide.s32 	%rd24, %r113, 2;
	add.s64 	%rd25, %rd2, %rd24;
	ld.global.nc.u16 	%rs8, [%rd25];
	// begin inline asm
	{ cvt.f32.bf16 %f32, %rs8;}

	// end inline asm
	ld.global.nc.u16 	%rs9, [%rd41];
	// begin inline asm
	{ cvt.f32.bf16 %f33, %rs9;}

	// end inline asm
	fma.rn.f32 	%f53, %f32, %f33, %f53;
$L__BB0_29:
	add.s32 	%r142, %r142, 4;
	add.s64 	%rd41, %rd41, 8;
	add.s32 	%r141, %r141, 4;
	sub.s32 	%r140, %r140, %r12;
	sub.s32 	%r139, %r139, %r12;
	sub.s32 	%r138, %r138, %r12;
	sub.s32 	%r137, %r137, %r12;
	setp.ne.s32 	%p30, %r142, 0;
	mov.u32 	%r143, %r9;
	@%p30 bra 	$L__BB0_9;
$L__BB0_30:
	setp.eq.s32 	%p31, %r8, 0;
	@%p31 bra 	$L__BB0_48;
	mul.lo.s32 	%r43, %r143, %r69;
	sub.s32 	%r44, %r6, %r43;
	or.b32  	%r115, %r20, %r44;
	setp.lt.s32 	%p32, %r115, 0;
	@%p32 bra 	$L__BB0_36;
	rem.s32 	%r116, %r20, %r64;
	setp.ne.s32 	%p33, %r116, 0;
	@%p33 bra 	$L__BB0_36;
	rem.s32 	%r117, %r44, %r65;
	setp.ne.s32 	%p34, %r117, 0;
	@%p34 bra 	$L__BB0_36;
	div.s32 	%r45, %r20, %r64;
	div.s32 	%r118, %r44, %r65;
	setp.ge.s32 	%p35, %r45, %r57;
	setp.ge.s32 	%p36, %r118, %r58;
	or.pred  	%p37, %p35, %p36;
	@%p37 bra 	$L__BB0_36;
	add.s32 	%r119, %r45, %r17;
	mad.lo.s32 	%r120, %r119, %r58, %r118;
	add.s32 	%r121, %r143, %r21;
	mul.wide.s32 	%rd26, %r120, 2;
	add.s64 	%rd27, %rd2, %rd26;
	ld.global.nc.u16 	%rs10, [%rd27];
	// begin inline asm
	{ cvt.f32.bf16 %f34, %rs10;}

	// end inline asm
	mul.wide.s32 	%rd28, %r121, 2;
	add.s64 	%rd29, %rd1, %rd28;
	ld.global.nc.u16 	%rs11, [%rd29];
	// begin inline asm
	{ cvt.f32.bf16 %f35, %rs11;}

	// end inline asm
	fma.rn.f32 	%f53, %f34, %f35, %f53;
$L__BB0_36:
	setp.eq.s32 	%p38, %r8, 1;
	@%p38 bra 	$L__BB0_48;
	add.s32 	%r47, %r43, %r69;
	sub.s32 	%r48, %r6, %r47;
	or.b32  	%r122, %r20, %r48;
	setp.lt.s32 	%p39, %r122, 0;
	cvt.s64.s32 	%rd30, %r21;
	cvt.u64.u32 	%rd31, %r143;
	add.s64 	%rd32, %rd31, %rd30;
	shl.b64 	%rd33, %rd32, 1;
	add.s64 	%rd6, %rd1, %rd33;
	@%p39 bra 	$L__BB0_42;
	rem.s32 	%r123, %r20, %r64;
	setp.ne.s32 	%p40, %r123, 0;
	@%p40 bra 	$L__BB0_42;
	rem.s32 	%r124, %r48, %r65;
	setp.ne.s32 	%p41, %r124, 0;
	@%p41 bra 	$L__BB0_42;
	div.s32 	%r49, %r20, %r64;
	div.s32 	%r125, %r48, %r65;
	setp.ge.s32 	%p42, %r49, %r57;
	setp.ge.s32 	%p43, %r125, %r58;
	or.pred  	%p44, %p42, %p43;
	@%p44 bra 	$L__BB0_42;
	add.s32 	%r126, %r49, %r17;
	mad.lo.s32 	%r127, %r126, %r58, %r125;
	mul.wide.s32 	%rd34, %r127, 2;
	add.s64 	%rd35, %rd2, %rd34;
	ld.global.nc.u16 	%rs12, [%rd35];
	// begin inline asm
	{ cvt.f32.bf16 %f36, %rs12;}

	// end inline asm
	ld.global.nc.u16 	%rs13, [%rd6+2];
	// begin inline asm
	{ cvt.f32.bf16 %f37, %rs13;}

	// end inline asm
	fma.rn.f32 	%f53, %f36, %f37, %f53;
$L__BB0_42:
	setp.eq.s32 	%p45, %r8, 2;
	@%p45 bra 	$L__BB0_48;
	add.s32 	%r128, %r47, %r69;
	sub.s32 	%r51, %r6, %r128;
	or.b32  	%r129, %r20, %r51;
	setp.lt.s32 	%p46, %r129, 0;
	@%p46 bra 	$L__BB0_48;
	rem.s32 	%r130, %r20, %r64;
	setp.ne.s32 	%p47, %r130, 0;
	@%p47 bra 	$L__BB0_48;
	rem.s32 	%r131, %r51, %r65;
	setp.ne.s32 	%p48, %r131, 0;
	@%p48 bra 	$L__BB0_48;
	div.s32 	%r52, %r20, %r64;
	div.s32 	%r132, %r51, %r65;
	setp.ge.s32 	%p49, %r52, %r57;
	setp.ge.s32 	%p50, %r132, %r58;
	or.pred  	%p51, %p49, %p50;
	@%p51 bra 	$L__BB0_48;
	add.s32 	%r133, %r52, %r17;
	mad.lo.s32 	%r134, %r133, %r58, %r132;
	mul.wide.s32 	%rd36, %r134, 2;
	add.s64 	%rd37, %rd2, %rd36;
	ld.global.nc.u16 	%rs14, [%rd37];
	// begin inline asm
	{ cvt.f32.bf16 %f38, %rs14;}

	// end inline asm
	ld.global.nc.u16 	%rs15, [%rd6+4];
	// begin inline asm
	{ cvt.f32.bf16 %f39, %rs15;}

	// end inline asm
	fma.rn.f32 	%f53, %f38, %f39, %f53;
$L__BB0_48:
	add.s32 	%r136, %r136, 1;
	setp.ne.s32 	%p52, %r136, %r60;
	@%p52 bra 	$L__BB0_7;
	add.s32 	%r135, %r135, 1;
	setp.ne.s32 	%p53, %r135, %r56;
	@%p53 bra 	$L__BB0_6;
$L__BB0_50:
	// begin inline asm
	{  cvt.rn.bf16.f32 %rs16, %f53;}

	// end inline asm
	cvta.to.global.u64 	%rd38, %rd8;
	mul.wide.s32 	%rd39, %r1, 2;
	add.s64 	%rd40, %rd38, %rd39;
	st.global.u16 	[%rd40], %rs16;
$L__BB0_51:
	ret;

}


// ===== COMPILED SASS (sm_100) =====

	.target	sm_100

	.elftype	@"ET_EXEC"


//--------------------- .note.nv.tkinfo           --------------------------
	.section	.note.nv.tkinfo,"",@"SHT_NOTE"
	.sectionflags	@"SHF_NOTE_NV_TKINFO"
	.tkinfo
        /*0018*/ 	.word	0x00000002
        /*0030*/ 	.string	""
        /*0030*/ 	.string	"ptxas"
        /*0030*/ 	.string	"Cuda compilation tools, release 13.0, V13.0.88"
        /*0030*/ 	.string	"Build cuda_13.0.r13.0/compiler.36424714_0"
        /*0030*/ 	.string	"-arch sm_100 -m 64 "



//--------------------- .note.nv.cuinfo           --------------------------
	.section	.note.nv.cuinfo,"",@"SHT_NOTE"
	.sectionflags	@"SHF_NOTE_NV_CUINFO"
        /*0018*/ 	.short	0x0002
        /*001a*/ 	.short	0x0064
        /*001c*/ 	.short	0x0082
	.zero		2


//--------------------- .nv.info                  --------------------------
	.section	.nv.info,"",@"SHT_CUDA_INFO"
	.align	4


	//----- nvinfo : EIATTR_REGCOUNT
	.align		4
        /*0000*/ 	.byte	0x04, 0x2f
        /*0002*/ 	.short	(.L_1 - .L_0)
	.align		4
.L_0:
        /*0004*/ 	.word	index@(_Z28conv_transpose2d_bf16_kernelPK13__nv_bfloat16S1_S1_PS_iiiiiiiiiiiiiii)
        /*0008*/ 	.word	0x00000024


	//----- nvinfo : EIATTR_FRAME_SIZE
	.align		4
.L_1:
        /*000c*/ 	.byte	0x04, 0x11
        /*000e*/ 	.short	(.L_3 - .L_2)
	.align		4
.L_2:
        /*0010*/ 	.word	index@(_Z28conv_transpose2d_bf16_kernelPK13__nv_bfloat16S1_S1_PS_iiiiiiiiiiiiiii)
        /*0014*/ 	.word	0x00000000


	//----- nvinfo : EIATTR_MIN_STACK_SIZE
	.align		4
.L_3:
        /*0018*/ 	.byte	0x04, 0x12
        /*001a*/ 	.short	(.L_5 - .L_4)
	.align		4
.L_4:
        /*001c*/ 	.word	index@(_Z28conv_transpose2d_bf16_kernelPK13__nv_bfloat16S1_S1_PS_iiiiiiiiiiiiiii)
        /*0020*/ 	.word	0x00000000
.L_5:


//--------------------- .nv.compat                --------------------------
	.section	.nv.compat,"",@"SHT_CUDA_COMPAT_INFO"
	.align	4
        /*0000*/ 	.byte	0x02, 0x09, 0x00, 0x00, 0x02, 0x02, 0x01, 0x00, 0x02, 0x05, 0x05, 0x00, 0x03, 0x07, 0x01, 0x01
        /*0010*/ 	.byte	0x02, 0x03, 0x00, 0x00, 0x02, 0x06, 0x01, 0x00, 0x04, 0x0b, 0x08, 0x00, 0x09, 0x00, 0x00, 0x00
        /*0020*/ 	.byte	0x00, 0x00, 0x00, 0x00


//--------------------- .nv.info._Z28conv_transpose2d_bf16_kernelPK13__nv_bfloat16S1_S1_PS_iiiiiiiiiiiiiii --------------------------
	.section	.nv.info._Z28conv_transpose2d_bf16_kernelPK13__nv_bfloat16S1_S1_PS_iiiiiiiiiiiiiii,"",@"SHT_CUDA_INFO"
	.sectionflags	@""
	.align	4


	//----- nvinfo : EIATTR_CUDA_API_VERSION
	.align		4
        /*0000*/ 	.byte	0x04, 0x37
        /*0002*/ 	.short	(.L_7 - .L_6)
.L_6:
        /*0004*/ 	.word	0x00000082


	//----- nvinfo : EIATTR_KPARAM_INFO
	.align		4
.L_7:
        /*0008*/ 	.byte	0x04, 0x17
        /*000a*/ 	.short	(.L_9 - .L_8)
.L_8:
        /*000c*/ 	.word	0x00000000
        /*0010*/ 	.short	0x0012
        /*0012*/ 	.short	0x0058
        /*0014*/ 	.byte	0x00, 0xf0, 0x11, 0x00


	//----- nvinfo : EIATTR_KPARAM_INFO
	.align		4
.L_9:
        /*0018*/ 	.byte	0x04, 0x17
        /*001a*/ 	.short	(.L_11 - .L_10)
.L_10:
        /*001c*/ 	.word	0x00000000
        /*0020*/ 	.short	0x0011
        /*0022*/ 	.short	0x0054
        /*0024*/ 	.byte	0x00, 0xf0, 0x11, 0x00


	//----- nvinfo : EIATTR_KPARAM_INFO
	.align		4
.L_11:
        /*0028*/ 	.byte	0x04, 0x17
        /*002a*/ 	.short	(.L_13 - .L_12)
.L_12:
        /*002c*/ 	.word	0x00000000
        /*0030*/ 	.short	0x0010
        /*0032*/ 	.short	0x0050
        /*0034*/ 	.byte	0x00, 0xf0, 0x11, 0x00


	//----- nvinfo : EIATTR_KPARAM_INFO
	.align		4
.L_13:
        /*0038*/ 	.byte	0x04, 0x17
        /*003a*/ 	.short	(.L_15 - .L_14)
.L_14:
        /*003c*/ 	.word	0x00000000
        /*0040*/ 	.short	0x000f
        /*0042*/ 	.short	0x004c
        /*0044*/ 	.byte	0x00, 0xf0, 0x11, 0x00


	//----- nvinfo : EIATTR_KPARAM_INFO
	.align		4
.L_15:
        /*0048*/ 	.byte	0x04, 0x17
        /*004a*/ 	.short	(.L_17 - .L_16)
.L_16:
        /*004c*/ 	.word	0x00000000
        /*0050*/ 	.short	0x000e
        /*0052*/ 	.short	0x0048
        /*0054*/ 	.byte	0x00, 0xf0, 0x11, 0x00


	//----- nvinfo : EIATTR_KPARAM_INFO
	.align		4
.L_17:
        /*0058*/ 	.byte	0x04, 0x17
        /*005a*/ 	.short	(.L_19 - .L_18)
.L_18:
        /*005c*/ 	.word	0x00000000
        /*0060*/ 	.short	0x000d
        /*0062*/ 	.short	0x0044
        /*0064*/ 	.byte	0x00, 0xf0, 0x11, 0x00


	//----- nvinfo : EIATTR_KPARAM_INFO
	.align		4
.L_19:
        /*0068*/ 	.byte	0x04, 0x17
        /*006a*/ 	.short	(.L_21 - .L_20)
.L_20:
        /*006c*/ 	.word	0x00000000
        /*0070*/ 	.short	0x000c
        /*0072*/ 	.short	0x0040
        /*0074*/ 	.byte	0x00, 0xf0, 0x11, 0x00


	//----- nvinfo : EIATTR_KPARAM_INFO
	.align		4
.L_21:
        /*0078*/ 	.byte	0x04, 0x17
        /*007a*/ 	.short	(.L_23 - .L_22)
.L_22:
        /*007c*/ 	.word	0x00000000
        /*0080*/ 	.short	0x000b
        /*0082*/ 	.short	0x003c
        /*0084*/ 	.byte	0x00, 0xf0, 0x11, 0x00


	//----- nvinfo : EIATTR_KPARAM_INFO
	.align		4
.L_23:
        /*0088*/ 	.byte	0x04, 0x17
        /*008a*/ 	.short	(.L_25 - .L_24)
.L_24:
        /*008c*/ 	.word	0x00000000
        /*0090*/ 	.short	0x000a
        /*0092*/ 	.short	0x0038
        /*0094*/ 	.byte	0x00, 0xf0, 0x11, 0x00


	//----- nvinfo : EIATTR_KPARAM_INFO
	.align		4
.L_25:
        /*0098*/ 	.byte	0x04, 0x17
        /*009a*/ 	.short	(.L_27 - .L_26)
.L_26:
        /*009c*/ 	.word	0x00000000
        /*00a0*/ 	.short	0x0009
        /*00a2*/ 	.short	0x0034
        /*00a4*/ 	.byte	0x00, 0xf0, 0x11, 0x00


	//----- nvinfo : EIATTR_KPARAM_INFO
	.align		4
.L_27:
        /*00a8*/ 	.byte	0x04, 0x17
        /*00aa*/ 	.short	(.L_29 - .L_28)
.L_28:
        /*00ac*/ 	.word	0x00000000
        /*00b0*/ 	.short	0x0008
        /*00b2*/ 	.short	0x0030
        /*00b4*/ 	.byte	0x00, 0xf0, 0x11, 0x00


	//----- nvinfo : EIATTR_KPARAM_INFO
	.align		4
.L_29:
        /*00b8*/ 	.byte	0x04, 0x17
        /*00ba*/ 	.short	(.L_31 - .L_30)
.L_30:
        /*00bc*/ 	.word	0x00000000
        /*00c0*/ 	.short	0x0007
        /*00c2*/ 	.short	0x002c
        /*00c4*/ 	.byte	0x00, 0xf0, 0x11, 0x00


	//----- nvinfo : EIATTR_KPARAM_INFO
	.align		4
.L_31:
        /*00c8*/ 	.byte	0x04, 0x17
        /*00ca*/ 	.short	(.L_33 - .L_32)
.L_32:
        /*00cc*/ 	.word	0x00000000
        /*00d0*/ 	.short	0x0006
        /*00d2*/ 	.short	0x0028
        /*00d4*/ 	.byte	0x00, 0xf0, 0x11, 0x00


	//----- nvinfo : EIATTR_KPARAM_INFO
	.align		4
.L_33:
        /*00d8*/ 	.byte	0x04, 0x17
        /*00da*/ 	.short	(.L_35 - .L_34)
.L_34:
        /*00dc*/ 	.word	0x00000000
        /*00e0*/ 	.short	0x0005
        /*00e2*/ 	.short	0x0024
        /*00e4*/ 	.byte	0x00, 0xf0, 0x11, 0x00


	//----- nvinfo : EIATTR_KPARAM_INFO
	.align		4
.L_35:
        /*00e8*/ 	.byte	0x04, 0x17
        /*00ea*/ 	.short	(.L_37 - .L_36)
.L_36:
        /*00ec*/ 	.word	0x00000000
        /*00f0*/ 	.short	0x0004
        /*00f2*/ 	.short	0x0020
        /*00f4*/ 	.byte	0x00, 0xf0, 0x11, 0x00


	//----- nvinfo : EIATTR_KPARAM_INFO
	.align		4
.L_37:
        /*00f8*/ 	.byte	0x04, 0x17
        /*00fa*/ 	.short	(.L_39 - .L_38)
.L_38:
        /*00fc*/ 	.word	0x00000000
        /*0100*/ 	.short	0x0003
        /*0102*/ 	.short	0x0018
        /*0104*/ 	.byte	0x00, 0xf5, 0x21, 0x00


	//----- nvinfo : EIATTR_KPARAM_INFO
	.align		4
.L_39:
        /*0108*/ 	.byte	0x04, 0x17
        /*010a*/ 	.short	(.L_41 - .L_40)
.L_40:
        /*010c*/ 	.word	0x00000000
        /*0110*/ 	.short	0x0002
        /*0112*/ 	.short	0x0010
        /*0114*/ 	.byte	0x00, 0xf5, 0x21, 0x00


	//----- nvinfo : EIATTR_KPARAM_INFO
	.align		4
.L_41:
        /*0118*/ 	.byte	0x04, 0x17
        /*011a*/ 	.short	(.L_43 - .L_42)
.L_42:
        /*011c*/ 	.word	0x00000000
        /*0120*/ 	.short	0x0001
        /*0122*/ 	.short	0x0008
        /*0124*/ 	.byte	0x00, 0xf5, 0x21, 0x00


	//----- nvinfo : EIATTR_KPARAM_INFO
	.align		4
.L_43:
        /*0128*/ 	.byte	0x04, 0x17
        /*012a*/ 	.short	(.L_45 - .L_44)
.L_44:
        /*012c*/ 	.word	0x00000000
        /*0130*/ 	.short	0x0000
        /*0132*/ 	.short	0x0000
        /*0134*/ 	.byte	0x00, 0xf5, 0x21, 0x00


	//----- nvinfo : EIATTR_SPARSE_MMA_MASK
	.align		4
.L_45:
        /*0138*/ 	.byte	0x03, 0x50
        /*013a*/ 	.short	0x0000


	//----- nvinfo : EIATTR_MAXREG_COUNT
	.align		4
        /*013c*/ 	.byte	0x03, 0x1b
        /*013e*/ 	.short	0x00ff


	//----- nvinfo : EIATTR_MERCURY_ISA_VERSION
	.align		4
        /*0140*/ 	.byte	0x03, 0x5f
        /*0142*/ 	.short	0x0101


	//----- nvinfo : EIATTR_VRC_CTA_INIT_COUNT
	.align		4
        /*0144*/ 	.byte	0x02, 0x4a
	.zero		1
	.zero		1


	//----- nvinfo : EIATTR_EXIT_INSTR_OFFSETS
	.align		4
        /*0148*/ 	.byte	0x04, 0x1c
        /*014a*/ 	.short	(.L_47 - .L_46)


	//   ....[0]....
.L_46:
        /*014c*/ 	.word	0x000000d0


	//   ....[1]....
        /*0150*/ 	.word	0x00003230


	//----- nvinfo : EIATTR_CRS_STACK_SIZE
	.align		4
.L_47:
        /*0154*/ 	.byte	0x04, 0x1e
        /*0156*/ 	.short	(.L_49 - .L_48)
.L_48:
        /*0158*/ 	.word	0x00000000


	//----- nvinfo : EIATTR_CBANK_PARAM_SIZE
	.align		4
.L_49:
        /*015c*/ 	.byte	0x03, 0x19
        /*015e*/ 	.short	0x005c


	//----- nvinfo : EIATTR_PARAM_CBANK
	.align		4
        /*0160*/ 	.byte	0x04, 0x0a
        /*0162*/ 	.short	(.L_51 - .L_50)
	.align		4
.L_50:
        /*0164*/ 	.word	index@(.nv.constant0._Z28conv_transpose2d_bf16_kernelPK13__nv_bfloat16S1_S1_PS_iiiiiiiiiiiiiii)
        /*0168*/ 	.short	0x0380
        /*016a*/ 	.short	0x005c


	//----- nvinfo : EIATTR_SW_WAR
	.align		4
.L_51:
        /*016c*/ 	.byte	0x04, 0x36
        /*016e*/ 	.short	(.L_53 - .L_52)
.L_52:
        /*0170*/ 	.word	0x00000008
.L_53:


//--------------------- .nv.callgraph             --------------------------
	.section	.nv.callgraph,"",@"SHT_CUDA_CALLGRAPH"
	.align	4
	.sectionentsize	8
	.align		4
        /*0000*/ 	.word	0x00000000
	.align		4
        /*0004*/ 	.word	0xffffffff
	.align		4
        /*0008*/ 	.word	0x00000000
	.align		4
        /*000c*/ 	.word	0xfffffffe
	.align		4
        /*0010*/ 	.word	0x00000000
	.align		4
        /*0014*/ 	.word	0xfffffffd
	.align		4
        /*0018*/ 	.word	0x00000000
	.align		4
        /*001c*/ 	.word	0xfffffffc


//--------------------- .text._Z28conv_transpose2d_bf16_kernelPK13__nv_bfloat16S1_S1_PS_iiiiiiiiiiiiiii --------------------------
	.section	.text._Z28conv_transpose2d_bf16_kernelPK13__nv_bfloat16S1_S1_PS_iiiiiiiiiiiiiii,"ax",@progbits
	.align	128
        .global         _Z28conv_transpose2d_bf16_kernelPK13__nv_bfloat16S1_S1_PS_iiiiiiiiiiiiiii
        .type           _Z28conv_transpose2d_bf16_kernelPK13__nv_bfloat16S1_S1_PS_iiiiiiiiiiiiiii,@function
        .size           _Z28conv_transpose2d_bf16_kernelPK13__nv_bfloat16S1_S1_PS_iiiiiiiiiiiiiii,(.L_x_20 - _Z28conv_transpose2d_bf16_kernelPK13__nv_bfloat16S1_S1_PS_iiiiiiiiiiiiiii)
        .other          _Z28conv_transpose2d_bf16_kernelPK13__nv_bfloat16S1_S1_PS_iiiiiiiiiiiiiii,@"STO_CUDA_ENTRY STV_DEFAULT"
_Z28conv_transpose2d_bf16_kernelPK13__nv_bfloat16S1_S1_PS_iiiiiiiiiiiiiii:
.text._Z28conv_transpose2d_bf16_kernelPK13__nv_bfloat16S1_S1_PS_iiiiiiiiiiiiiii:
[----:B------:R-:W-:Y:S01]  /*0000*/  LDC R1, c[0x0][0x37c] ;  /* 0x0000df00ff017b82 */ /* 0x000fe20000000800 */
[----:B------:R-:W0:Y:S07]  /*0010*/  S2R R7, SR_TID.X ;  /* 0x0000000000077919 */ /* 0x000e2e0000002100 */
[----:B------:R-:W1:Y:S01]  /*0020*/  LDC R3, c[0x0][0x3b0] ;  /* 0x0000ec00ff037b82 */ /* 0x000e620000000800 */
[----:B------:R-:W1:Y:S07]  /*0030*/  LDCU UR5, c[0x0][0x3a0] ;  /* 0x00007400ff0577ac */ /* 0x000e6e0008000800 */
[----:B------:R-:W2:Y:S08]  /*0040*/  LDC R4, c[0x0][0x3bc] ;  /* 0x0000ef00ff047b82 */ /* 0x000eb00000000800 */
[----:B------:R-:W0:Y:S08]  /*0050*/  S2UR UR4, SR_CTAID.X ;  /* 0x00000000000479c3 */ /* 0x000e300000002500 */
[----:B------:R-:W0:Y:S01]  /*0060*/  LDC R0, c[0x0][0x360] ;  /* 0x0000d800ff007b82 */ /* 0x000e220000000800 */
[----:B-1----:R-:W-:-:S07]  /*0070*/  IMAD R5, R3, UR5, RZ ;  /* 0x0000000503057c24 */ /* 0x002fce000f8e02ff */
[----:B------:R-:W1:Y:S01]  /*0080*/  LDC R12, c[0x0][0x3c0] ;  /* 0x0000f000ff0c7b82 */ /* 0x000e620000000800 */
[----:B--2---:R-:W-:Y:S02]  /*0090*/  IMAD R5, R5, R4, RZ ;  /* 0x0000000405057224 */ /* 0x004fe400078e02ff */
[----:B0-----:R-:W-:Y:S02]  /*00a0*/  IMAD R0, R0, UR4, R7 ;  /* 0x0000000400007c24 */ /* 0x001fe4000f8e0207 */
[----:B-1----:R-:W-:-:S05]  /*00b0*/  IMAD R5, R5, R12, RZ ;  /* 0x0000000c05057224 */ /* 0x002fca00078e02ff */
[----:B------:R-:W-:-:S13]  /*00c0*/  ISETP.GE.AND P0, PT, R0, R5, PT ;  /* 0x000000050000720c */ /* 0x000fda0003f06270 */
[----:B------:R-:W-:Y:S05]  /*00d0*/  @P0 EXIT ;  /* 0x000000000000094d */ /* 0x000fea0003800000 */
[----:B------:R-:W-:Y:S01]  /*00e0*/  IABS R5, R12 ;  /* 0x0000000c00057213 */ /* 0x000fe20000000000 */
[----:B------:R-:W0:Y:S01]  /*00f0*/  LDCU.64 UR4, c[0x0][0x390] ;  /* 0x00007200ff0477ac */ /* 0x000e220008000a00 */
[----:B------:R-:W-:Y:S02]  /*0100*/  IABS R10, R4 ;  /* 0x00000004000a7213 */ /* 0x000fe40000000000 */
[----:B------:R-:W1:Y:S01]  /*0110*/  I2F.RP R8, R5 ;  /* 0x0000000500087306 */ /* 0x000e620000209400 */
[----:B------:R-:W2:Y:S07]  /*0120*/  LDCU.64 UR10, c[0x0][0x358] ;  /* 0x00006b00ff0a77ac */ /* 0x000eae0008000a00 */
[----:B-1----:R-:W1:Y:S02]  /*0130*/  MUFU.RCP R8, R8 ;  /* 0x0000000800087308 */ /* 0x002e640000001000 */
[----:B-1----:R-:W-:Y:S01]  /*0140*/  VIADD R6, R8, 0xffffffe ;  /* 0x0ffffffe08067836 */ /* 0x002fe20000000000 */
[----:B------:R-:W-:-:S05]  /*0150*/  IABS R8, R0 ;  /* 0x0000000000087213 */ /* 0x000fca0000000000 */
[----:B------:R1:W3:Y:S02]  /*0160*/  F2I.FTZ.U32.TRUNC.NTZ R7, R6 ;  /* 0x0000000600077305 */ /* 0x0002e4000021f000 */
[----:B-1----:R-:W-:Y:S02]  /*0170*/  IMAD.MOV.U32 R6, RZ, RZ, RZ ;  /* 0x000000ffff067224 */ /* 0x002fe400078e00ff */
[----:B---3--:R-:W-:-:S04]  /*0180*/  IMAD.MOV R2, RZ, RZ, -R7 ;  /* 0x000000ffff027224 */ /* 0x008fc800078e0a07 */
[----:B------:R-:W-:Y:S02]  /*0190*/  IMAD R9, R2, R5, RZ ;  /* 0x0000000502097224 */ /* 0x000fe400078e02ff */
[----:B------:R-:W-:Y:S02]  /*01a0*/  IMAD.MOV.U32 R2, RZ, RZ, R10 ;  /* 0x000000ffff027224 */ /* 0x000fe400078e000a */
[----:B------:R-:W-:Y:S02]  /*01b0*/  IMAD.HI.U32 R7, R7, R9, R6 ;  /* 0x0000000907077227 */ /* 0x000fe400078e0006 */
[----:B------:R-:W1:Y:S04]  /*01c0*/  I2F.RP R9, R2 ;  /* 0x0000000200097306 */ /* 0x000e680000209400 */
[----:B------:R-:W-:-:S04]  /*01d0*/  IMAD.HI.U32 R7, R7, R8, RZ ;  /* 0x0000000807077227 */ /* 0x000fc800078e00ff */
[----:B------:R-:W-:-:S04]  /*01e0*/  IMAD.MOV R6, RZ, RZ, -R7 ;  /* 0x000000ffff067224 */ /* 0x000fc800078e0a07 */
[C---:B------:R-:W-:Y:S01]  /*01f0*/  IMAD R6, R5.reuse, R6, R8 ;  /* 0x0000000605067224 */ /* 0x040fe200078e0208 */
[----:B------:R-:W-:Y:S01]  /*0200*/  LOP3.LUT R8, R0, R12, RZ, 0x3c, !PT ;  /* 0x0000000c00087212 */ /* 0x000fe200078e3cff */
[----:B-1----:R-:W1:Y:S03]  /*0210*/  MUFU.RCP R9, R9 ;  /* 0x0000000900097308 */ /* 0x002e660000001000 */
[----:B------:R-:W-:Y:S02]  /*0220*/  ISETP.GT.U32.AND P1, PT, R5, R6, PT ;  /* 0x000000060500720c */ /* 0x000fe40003f24070 */
[----:B------:R-:W-:-:S11]  /*0230*/  ISETP.GE.AND P2, PT, R8, RZ, PT ;  /* 0x000000ff0800720c */ /* 0x000fd60003f46270 */
[----:B------:R-:W-:Y:S01]  /*0240*/  @!P1 IMAD.IADD R6, R6, 0x1, -R5 ;  /* 0x0000000106069824 */ /* 0x000fe200078e0a05 */
[----:B-1----:R-:W-:Y:S01]  /*0250*/  IADD3 R10, PT, PT, R9, 0xffffffe, RZ ;  /* 0x0ffffffe090a7810 */ /* 0x002fe20007ffe0ff */
[----:B------:R-:W-:Y:S01]  /*0260*/  @!P1 VIADD R7, R7, 0x1 ;  /* 0x0000000107079836 */ /* 0x000fe20000000000 */
[----:B------:R-:W-:Y:S02]  /*0270*/  ISETP.NE.AND P1, PT, R12, RZ, PT ;  /* 0x000000ff0c00720c */ /* 0x000fe40003f25270 */
[----:B------:R-:W-:Y:S01]  /*0280*/  ISETP.GE.U32.AND P0, PT, R6, R5, PT ;  /* 0x000000050600720c */ /* 0x000fe20003f06070 */
[----:B------:R1:W3:Y:S02]  /*0290*/  F2I.FTZ.U32.TRUNC.NTZ R11, R10 ;  /* 0x0000000a000b7305 */ /* 0x0002e4000021f000 */
[----:B-1----:R-:W-:-:S10]  /*02a0*/  IMAD.MOV.U32 R10, RZ, RZ, RZ ;  /* 0x000000ffff0a7224 */ /* 0x002fd400078e00ff */
[----:B------:R-:W-:Y:S02]  /*02b0*/  @P0 VIADD R7, R7, 0x1 ;  /* 0x0000000107070836 */ /* 0x000fe40000000000 */
[----:B---3--:R-:W-:Y:S02]  /*02c0*/  IMAD.MOV R13, RZ, RZ, -R11 ;  /* 0x000000ffff0d7224 */ /* 0x008fe400078e0a0b */
[----:B------:R-:W-:Y:S01]  /*02d0*/  IMAD.MOV.U32 R8, RZ, RZ, R7 ;  /* 0x000000ffff087224 */ /* 0x000fe200078e0007 */
[----:B------:R-:W-:Y:S01]  /*02e0*/  LOP3.LUT R7, RZ, R12, RZ, 0x33, !PT ;  /* 0x0000000cff077212 */ /* 0x000fe200078e33ff */
[----:B------:R-:W-:Y:S02]  /*02f0*/  IMAD R13, R13, R2, RZ ;  /* 0x000000020d0d7224 */ /* 0x000fe400078e02ff */
[----:B------:R-:W-:Y:S02]  /*0300*/  @!P2 IMAD.MOV R8, RZ, RZ, -R8 ;  /* 0x000000ffff08a224 */ /* 0x000fe400078e0a08 */
[----:B------:R-:W-:-:S03]  /*0310*/  IMAD.HI.U32 R10, R11, R13, R10 ;  /* 0x0000000d0b0a7227 */ /* 0x000fc600078e000a */
[----:B------:R-:W-:Y:S02]  /*0320*/  SEL R9, R7, R8, !P1 ;  /* 0x0000000807097207 */ /* 0x000fe40004800000 */
[----:B------:R-:W-:Y:S02]  /*0330*/  IABS R8, R3 ;  /* 0x0000000300087213 */ /* 0x000fe40000000000 */
[----:B------:R-:W-:-:S04]  /*0340*/  IABS R12, R9 ;  /* 0x00000009000c7213 */ /* 0x000fc80000000000 */
[----:B------:R-:W-:Y:S02]  /*0350*/  MOV R11, R12 ;  /* 0x0000000c000b7202 */ /* 0x000fe40000000f00 */
[----:B------:R-:W1:Y:S03]  /*0360*/  I2F.RP R12, R8 ;  /* 0x00000008000c7306 */ /* 0x000e660000209400 */
[----:B------:R-:W-:-:S04]  /*0370*/  IMAD.HI.U32 R10, R10, R11, RZ ;  /* 0x0000000b0a0a7227 */ /* 0x000fc800078e00ff */
[----:B------:R-:W-:-:S04]  /*0380*/  IMAD.MOV R13, RZ, RZ, -R10 ;  /* 0x000000ffff0d7224 */ /* 0x000fc800078e0a0a */
[C---:B------:R-:W-:Y:S01]  /*0390*/  IMAD R11, R2.reuse, R13, R11 ;  /* 0x0000000d020b7224 */ /* 0x040fe200078e020b */
[----:B-1----:R-:W1:Y:S04]  /*03a0*/  MUFU.RCP R12, R12 ;  /* 0x0000000c000c7308 */ /* 0x002e680000001000 */
[----:B------:R-:W-:-:S13]  /*03b0*/  ISETP.GT.U32.AND P2, PT, R2, R11, PT ;  /* 0x0000000b0200720c */ /* 0x000fda0003f44070 */
[----:B------:R-:W-:Y:S02]  /*03c0*/  @!P2 IMAD.IADD R11, R11, 0x1, -R2 ;  /* 0x000000010b0ba824 */ /* 0x000fe400078e0a02 */
[----:B------:R-:W-:Y:S01]  /*03d0*/  @!P2 VIADD R10, R10, 0x1 ;  /* 0x000000010a0aa836 */ /* 0x000fe20000000000 */
[----:B------:R-:W-:Y:S01]  /*03e0*/  ISETP.NE.AND P2, PT, R4, RZ, PT ;  /* 0x000000ff0400720c */ /* 0x000fe20003f45270 */
[----:B-1----:R-:W-:Y:S01]  /*03f0*/  VIADD R13, R12, 0xffffffe ;  /* 0x0ffffffe0c0d7836 */ /* 0x002fe20000000000 */
[----:B------:R-:W-:Y:S02]  /*0400*/  ISETP.GE.U32.AND P0, PT, R11, R2, PT ;  /* 0x000000020b00720c */ /* 0x000fe40003f06070 */
[----:B------:R-:W-:Y:S01]  /*0410*/  LOP3.LUT R2, R9, R4, RZ, 0x3c, !PT ;  /* 0x0000000409027212 */ /* 0x000fe200078e3cff */
[----:B------:R-:W1:Y:S03]  /*0420*/  F2I.FTZ.U32.TRUNC.NTZ R11, R13 ;  /* 0x0000000d000b7305 */ /* 0x000e66000021f000 */
[----:B------:R-:W-:-:S07]  /*0430*/  ISETP.GE.AND P3, PT, R2, RZ, PT ;  /* 0x000000ff0200720c */ /* 0x000fce0003f66270 */
[----:B------:R-:W-:Y:S01]  /*0440*/  @P0 VIADD R10, R10, 0x1 ;  /* 0x000000010a0a0836 */ /* 0x000fe20000000000 */
[----:B0-----:R-:W-:Y:S01]  /*0450*/  ISETP.NE.U32.AND P0, PT, RZ, UR4, PT ;  /* 0x00000004ff007c0c */ /* 0x001fe2000bf05070 */
[----:B------:R-:W0:Y:S02]  /*0460*/  LDCU UR4, c[0x0][0x3a4] ;  /* 0x00007480ff0477ac */ /* 0x000e240008000800 */
[----:B------:R-:W-:Y:S01]  /*0470*/  IMAD.MOV.U32 R18, RZ, RZ, R10 ;  /* 0x000000ffff127224 */ /* 0x000fe200078e000a */
[----:B-1----:R-:W-:Y:S01]  /*0480*/  IADD3 R15, PT, PT, RZ, -R11, RZ ;  /* 0x8000000bff0f7210 */ /* 0x002fe20007ffe0ff */
[----:B------:R-:W-:Y:S01]  /*0490*/  IMAD.MOV.U32 R10, RZ, RZ, RZ ;  /* 0x000000ffff0a7224 */ /* 0x000fe200078e00ff */
[----:B------:R-:W-:Y:S01]  /*04a0*/  ISETP.NE.AND.EX P0, PT, RZ, UR5, PT, P0 ;  /* 0x00000005ff007c0c */ /* 0x000fe2000bf05300 */
[----:B------:R-:W-:Y:S01]  /*04b0*/  @!P3 IMAD.MOV R18, RZ, RZ, -R18 ;  /* 0x000000ffff12b224 */ /* 0x000fe200078e0a12 */
[----:B------:R-:W-:Y:S01]  /*04c0*/  @!P2 LOP3.LUT R18, RZ, R4, RZ, 0x33, !PT ;  /* 0x00000004ff12a212 */ /* 0x000fe200078e33ff */
[----:B------:R-:W-:Y:S01]  /*04d0*/  IMAD R13, R15, R8, RZ ;  /* 0x000000080f0d7224 */ /* 0x000fe200078e02ff */
[----:B------:R-:W-:-:S02]  /*04e0*/  LOP3.LUT R15, RZ, R3, RZ, 0x33, !PT ;  /* 0x00000003ff0f7212 */ /* 0x000fc400078e33ff */
[----:B------:R-:W-:Y:S01]  /*04f0*/  IABS R2, R18 ;  /* 0x0000001200027213 */ /* 0x000fe20000000000 */
[----:B------:R-:W-:Y:S01]  /*0500*/  IMAD.HI.U32 R10, R11, R13, R10 ;  /* 0x0000000d0b0a7227 */ /* 0x000fe200078e000a */
[----:B------:R-:W-:-:S03]  /*0510*/  ISETP.GE.AND P4, PT, R18, RZ, PT ;  /* 0x000000ff1200720c */ /* 0x000fc60003f86270 */
[----:B------:R-:W-:-:S04]  /*0520*/  IMAD.MOV.U32 R13, RZ, RZ, R2 ;  /* 0x000000ffff0d7224 */ /* 0x000fc800078e0002 */
[----:B------:R-:W-:Y:S02]  /*0530*/  IMAD.HI.U32 R12, R10, R13, RZ ;  /* 0x0000000d0a0c7227 */ /* 0x000fe400078e00ff */
[----:B------:R-:W1:Y:S02]  /*0540*/  @P0 LDC.64 R10, c[0x0][0x390] ;  /* 0x0000e400ff0a0b82 */ /* 0x000e640000000a00 */
[----:B------:R-:W-:-:S04]  /*0550*/  IMAD.MOV R2, RZ, RZ, -R12 ;  /* 0x000000ffff027224 */ /* 0x000fc800078e0a0c */
[----:B------:R-:W-:-:S05]  /*0560*/  IMAD R13, R8, R2, R13 ;  /* 0x00000002080d7224 */ /* 0x000fca00078e020d */
[----:B------:R-:W-:-:S13]  /*0570*/  ISETP.GT.U32.AND P2, PT, R8, R13, PT ;  /* 0x0000000d0800720c */ /* 0x000fda0003f44070 */
[----:B------:R-:W-:-:S04]  /*0580*/  @!P2 IMAD.IADD R13, R13, 0x1, -R8 ;  /* 0x000000010d0da824 */ /* 0x000fc800078e0a08 */
[----:B------:R-:W-:Y:S01]  /*0590*/  IMAD.IADD R2, R13, 0x1, -R8 ;  /* 0x000000010d027824 */ /* 0x000fe200078e0a08 */
[----:B------:R-:W-:-:S04]  /*05a0*/  ISETP.GT.U32.AND P3, PT, R8, R13, PT ;  /* 0x0000000d0800720c */ /* 0x000fc80003f64070 */
[----:B------:R-:W-:Y:S02]  /*05b0*/  SEL R2, R2, R13, !P3 ;  /* 0x0000000d02027207 */ /* 0x000fe40005800000 */
[----:B------:R-:W-:Y:S02]  /*05c0*/  ISETP.NE.AND P3, PT, R3, RZ, PT ;  /* 0x000000ff0300720c */ /* 0x000fe40003f65270 */
[----:B------:R-:W-:-:S04]  /*05d0*/  @!P4 IADD3 R2, PT, PT, -R2, RZ, RZ ;  /* 0x000000ff0202c210 */ /* 0x000fc80007ffe1ff */
[----:B------:R-:W-:-:S05]  /*05e0*/  SEL R2, R15, R2, !P3 ;  /* 0x000000020f027207 */ /* 0x000fca0005800000 */
[----:B-1----:R-:W-:-:S06]  /*05f0*/  @P0 IMAD.WIDE R10, R2, 0x2, R10 ;  /* 0x00000002020a0825 */ /* 0x002fcc00078e020a */
[----:B--2---:R-:W2:Y:S01]  /*0600*/  @P0 LDG.E.U16.CONSTANT R10, desc[UR10][R10.64] ;  /* 0x0000000a0a0a0981 */ /* 0x004ea2000c1e9500 */
[----:B0-----:R-:W-:Y:S01]  /*0610*/  UISETP.GE.AND UP0, UPT, UR4, 0x1, UPT ;  /* 0x000000010400788c */ /* 0x001fe2000bf06270 */
[----:B------:R-:W-:Y:S02]  /*0620*/  IMAD.MOV R16, RZ, RZ, -R18 ;  /* 0x000000ffff107224 */ /* 0x000fe400078e0a12 */
[----:B------:R-:W-:Y:S02]  /*0630*/  IMAD.MOV.U32 R14, RZ, RZ, RZ ;  /* 0x000000ffff0e7224 */ /* 0x000fe400078e00ff */
[----:B------:R-:W-:Y:S02]  /*0640*/  IMAD R4, R4, R16, R9 ;  /* 0x0000001004047224 */ /* 0x000fe400078e0209 */
[----:B--2---:R-:W-:Y:S02]  /*0650*/  @P0 IMAD.U32 R14, R10, 0x10000, RZ ;  /* 0x000100000a0e0824 */ /* 0x004fe400078e00ff */
[----:B------:R-:W-:Y:S05]  /*0660*/  BRA.U !UP0, `(.L_x_0) ;  /* 0x0000002908e07547 */ /* 0x000fea000b800000 */
[----:B------:R-:W0:Y:S01]  /*0670*/  LDCU UR4, c[0x0][0x3b4] ;  /* 0x00007680ff0477ac */ /* 0x000e220008000800 */
[----:B------:R-:W-:Y:S01]  /*0680*/  ISETP.GE.U32.AND P0, PT, R13, R8, PT ;  /* 0x000000080d00720c */ /* 0x000fe20003f06070 */
[----:B------:R-:W-:Y:S01]  /*0690*/  @!P2 VIADD R12, R12, 0x1 ;  /* 0x000000010c0ca836 */ /* 0x000fe20000000000 */
[----:B------:R-:W-:Y:S01]  /*06a0*/  LOP3.LUT R3, R18, R3, RZ, 0x3c, !PT ;  /* 0x0000000312037212 */ /* 0x000fe200078e3cff */
[----:B------:R-:W0:Y:S01]  /*06b0*/  LDCU UR7, c[0x0][0x3b8] ;  /* 0x00007700ff0777ac */ /* 0x000e220008000800 */
[----:B------:R-:W-:Y:S02]  /*06c0*/  ISETP.GE.AND P5, PT, R0, RZ, PT ;  /* 0x000000ff0000720c */ /* 0x000fe40003fa6270 */
[-C--:B------:R-:W-:Y:S01]  /*06d0*/  ISETP.GT.U32.AND P4, PT, R5, R6.reuse, PT ;  /* 0x000000060500720c */ /* 0x080fe20003f84070 */
[----:B------:R-:W1:Y:S01]  /*06e0*/  LDCU UR5, c[0x0][0x3cc] ;  /* 0x00007980ff0577ac */ /* 0x000e620008000800 */
[----:B------:R-:W-:Y:S01]  /*06f0*/  ISETP.GE.AND P6, PT, R3, RZ, PT ;  /* 0x000000ff0300720c */ /* 0x000fe20003fc6270 */
[----:B------:R-:W-:Y:S01]  /*0700*/  IMAD.IADD R5, R6, 0x1, -R5 ;  /* 0x0000000106057824 */ /* 0x000fe200078e0a05 */
[----:B------:R-:W2:Y:S03]  /*0710*/  LDCU UR6, c[0x0][0x3d0] ;  /* 0x00007a00ff0677ac */ /* 0x000ea60008000800 */
[----:B------:R-:W-:Y:S01]  /*0720*/  @P0 VIADD R12, R12, 0x1 ;  /* 0x000000010c0c0836 */ /* 0x000fe20000000000 */
[----:B------:R-:W-:-:S04]  /*0730*/  SEL R6, R5, R6, !P4 ;  /* 0x0000000605067207 */ /* 0x000fc80006000000 */
[----:B------:R-:W-:Y:S01]  /*0740*/  @!P5 IADD3 R6, PT, PT, -R6, RZ, RZ ;  /* 0x000000ff0606d210 */ /* 0x000fe20007ffe1ff */
[----:B0-----:R-:W-:Y:S02]  /*0750*/  UISETP.LT.AND UP0, UPT, UR4, UR7, UPT ;  /* 0x000000070400728c */ /* 0x001fe4000bf01270 */
[----:B------:R-:W-:Y:S01]  /*0760*/  @!P6 IMAD.MOV R12, RZ, RZ, -R12 ;  /* 0x000000ffff0ce224 */ /* 0x000fe200078e0a0c */
[----:B------:R-:W-:Y:S01]  /*0770*/  SEL R5, R7, R6, !P1 ;  /* 0x0000000607057207 */ /* 0x000fe20004800000 */
[----:B------:R-:W-:Y:S01]  /*0780*/  USEL UR4, UR4, UR7, UP0 ;  /* 0x0000000704047287 */ /* 0x000fe20008000000 */
[----:B-1----:R-:W-:Y:S02]  /*0790*/  VIADD R4, R4, UR5 ;  /* 0x0000000504047c36 */ /* 0x002fe40008000000 */
[----:B------:R-:W-:Y:S01]  /*07a0*/  SEL R3, R15, R12, !P3 ;  /* 0x0000000c0f037207 */ /* 0x000fe20005800000 */
[----:B------:R-:W-:Y:S01]  /*07b0*/  UISETP.GE.AND UP0, UPT, UR4, 0x1, UPT ;  /* 0x000000010400788c */ /* 0x000fe2000bf06270 */
[----:B--2---:R-:W-:-:S08]  /*07c0*/  VIADD R5, R5, UR6 ;  /* 0x0000000605057c36 */ /* 0x004fd00008000000 */
[----:B------:R-:W-:Y:S05]  /*07d0*/  BRA.U !UP0, `(.L_x_0) ;  /* 0x0000002908847547 */ /* 0x000fea000b800000 */
[----:B------:R-:W0:Y:S01]  /*07e0*/  LDCU UR4, c[0x0][0x3d8] ;  /* 0x00007b00ff0477ac */ /* 0x000e220008000800 */
[----:B------:R-:W-:Y:S02]  /*07f0*/  ULOP3.LUT UR8, UR7, 0x7ffffffc, URZ, 0xc0, !UPT ;  /* 0x7ffffffc07087892 */ /* 0x000fe4000f8ec0ff */
[----:B------:R-:W-:Y:S02]  /*0800*/  ULOP3.LUT UR7, UR7, 0x3, URZ, 0xc0, !UPT ;  /* 0x0000000307077892 */ /* 0x000fe4000f8ec0ff */
[----:B------:R-:W-:Y:S01]  /*0810*/  UIADD3 UR9, UPT, UPT, -UR8, URZ, URZ ;  /* 0x000000ff08097290 */ /* 0x000fe2000fffe1ff */
[----:B0-----:R-:W-:Y:S02]  /*0820*/  IMAD R8, RZ, RZ, -UR4 ;  /* 0x80000004ff087e24 */ /* 0x001fe4000f8e02ff */
[----:B------:R-:W-:Y:S01]  /*0830*/  VIADD R6, R5, -UR4 ;  /* 0x8000000405067c36 */ /* 0x000fe20008000000 */
[----:B------:R-:W-:Y:S01]  /*0840*/  UMOV UR4, URZ ;  /* 0x000000ff00047c82 */ /* 0x000fe20008000000 */
[----:B------:R-:W-:-:S02]  /*0850*/  IMAD R7, R8, 0x2, R5 ;  /* 0x0000000208077824 */ /* 0x000fc400078e0205 */
[----:B------:R-:W-:-:S07]  /*0860*/  IMAD R8, R8, 0x3, R5 ;  /* 0x0000000308087824 */ /* 0x000fce00078e0205 */
.L_x_18:
[----:B------:R-:W0:Y:S01]  /*0870*/  LDC R9, c[0x0][0x3b0] ;  /* 0x0000ec00ff097b82 */ /* 0x000e220000000800 */
[----:B------:R-:W-:-:S07]  /*0880*/  UMOV UR5, URZ ;  /* 0x000000ff00057c82 */ /* 0x000fce0008000000 */
[----:B------:R-:W1:Y:S01]  /*0890*/  LDC R10, c[0x0][0x3a4] ;  /* 0x0000e900ff0a7b82 */ /* 0x000e620000000800 */
[----:B0-----:R-:W-:Y:S02]  /*08a0*/  IMAD R9, R9, UR4, R2 ;  /* 0x0000000409097c24 */ /* 0x001fe4000f8e0202 */
[----:B-1----:R-:W-:Y:S01]  /*08b0*/  IMAD R11, R3, R10, UR4 ;  /* 0x00000004030b7e24 */ /* 0x002fe2000f8e020a */
[----:B------:R-:W-:-:S06]  /*08c0*/  UIADD3 UR4, UPT, UPT, UR4, 0x1, URZ ;  /* 0x0000000104047890 */ /* 0x000fcc000fffe0ff */
[----:B------:R-:W-:-:S13]  /*08d0*/  ISETP.NE.AND P1, PT, R10, UR4, PT ;  /* 0x000000040a007c0c */ /* 0x000fda000bf25270 */
.L_x_17:
[----:B------:R-:W0:Y:S01]  /*08e0*/  LDC R10, c[0x0][0x3b4] ;  /* 0x0000ed00ff0a7b82 */ /* 0x000e220000000800 */
[----:B------:R-:W1:Y:S01]  /*08f0*/  LDCU UR12, c[0x0][0x3b8] ;  /* 0x00007700ff0c77ac */ /* 0x000e620008000800 */
[----:B------:R-:W-:-:S06]  /*0900*/  UIADD3 UR6, UPT, UPT, -UR5, URZ, URZ ;  /* 0x000000ff05067290 */ /* 0x000fcc000fffe1ff */
[----:B------:R-:W2:Y:S01]  /*0910*/  LDC R13, c[0x0][0x3d4] ;  /* 0x0000f500ff0d7b82 */ /* 0x000ea20000000800 */
[----:B-1----:R-:W-:Y:S01]  /*0920*/  UISETP.GE.U32.AND UP0, UPT, UR12, 0x4, UPT ;  /* 0x000000040c00788c */ /* 0x002fe2000bf06070 */
[----:B0-----:R-:W-:Y:S01]  /*0930*/  IMAD R12, R9, R10, UR5 ;  /* 0x00000005090c7e24 */ /* 0x001fe2000f8e020a */
[----:B------:R-:W-:-:S03]  /*0940*/  UIADD3 UR5, UPT, UPT, UR5, 0x1, URZ ;  /* 0x0000000105057890 */ /* 0x000fc6000fffe0ff */
[----:B------:R-:W-:-:S03]  /*0950*/  IMAD R12, R12, UR12, RZ ;  /* 0x0000000c0c0c7c24 */ /* 0x000fc6000f8e02ff */
[----:B------:R-:W-:Y:S01]  /*0960*/  ISETP.NE.AND P2, PT, R10, UR5, PT ;  /* 0x000000050a007c0c */ /* 0x000fe2000bf45270 */
[----:B--2---:R-:W-:Y:S01]  /*0970*/  IMAD R10, R13, UR6, R4 ;  /* 0x000000060d0a7c24 */ /* 0x004fe2000f8e0204 */
[----:B------:R-:W-:Y:S01]  /*0980*/  UMOV UR6, URZ ;  /* 0x000000ff00067c82 */ /* 0x000fe20008000000 */
[----:B------:R-:W-:Y:S10]  /*0990*/  BRA.U !UP0, `(.L_x_1) ;  /* 0x0000001508c07547 */ /* 0x000ff4000b800000 */
[----:B------:R-:W0:Y:S01]  /*09a0*/  LDC.64 R16, c[0x0][0x388] ;  /* 0x0000e200ff107b82 */ /* 0x000e220000000a00 */
[----:B------:R-:W-:Y:S01]  /*09b0*/  MOV R13, R5 ;  /* 0x00000005000d7202 */ /* 0x000fe20000000f00 */
[----:B------:R-:W-:Y:S01]  /*09c0*/  IMAD.MOV.U32 R15, RZ, RZ, R8 ;  /* 0x000000ffff0f7224 */ /* 0x000fe200078e0008 */
[----:B------:R-:W1:Y:S01]  /*09d0*/  LDCU UR12, c[0x0][0x3d8] ;  /* 0x00007b00ff0c77ac */ /* 0x000e620008000800 */
[----:B------:R-:W-:Y:S02]  /*09e0*/  IMAD.MOV.U32 R25, RZ, RZ, R7 ;  /* 0x000000ffff197224 */ /* 0x000fe400078e0007 */
[----:B------:R-:W-:Y:S01]  /*09f0*/  IMAD.MOV.U32 R27, RZ, RZ, R6 ;  /* 0x000000ffff1b7224 */ /* 0x000fe200078e0006 */
[----:B------:R-:W-:Y:S01]  /*0a00*/  UMOV UR6, UR9 ;  /* 0x0000000900067c82 */ /* 0x000fe20008000000 */
[----:B------:R-:W-:Y:S02]  /*0a10*/  IMAD.MOV.U32 R29, RZ, RZ, R12 ;  /* 0x000000ffff1d7224 */ /* 0x000fe400078e000c */
[----:B0-----:R-:W-:-:S03]  /*0a20*/  IMAD.WIDE R16, R12, 0x2, R16 ;  /* 0x000000020c107825 */ /* 0x001fc600078e0210 */
[----:B------:R-:W-:-:S05]  /*0a30*/  IADD3 R16, P0, PT, R16, 0x6, RZ ;  /* 0x0000000610107810 */ /* 0x000fca0007f1e0ff */
[----:B-1----:R-:W-:-:S08]  /*0a40*/  IMAD.X R17, RZ, RZ, R17, P0 ;  /* 0x000000ffff117224 */ /* 0x002fd000000e0611 */
.L_x_10:
[----:B------:R-:W-:Y:S01]  /*0a50*/  LOP3.LUT R18, R10, R13, RZ, 0xfc, !PT ;  /* 0x0000000d0a127212 */ /* 0x000fe200078efcff */
[----:B------:R-:W-:Y:S03]  /*0a60*/  BSSY.RECONVERGENT B0, `(.L_x_2) ;  /* 0x0000055000007945 */ /* 0x000fe60003800200 */
[----:B------:R-:W-:-:S13]  /*0a70*/  ISETP.GE.AND P0, PT, R18, RZ, PT ;  /* 0x000000ff1200720c */ /* 0x000fda0003f06270 */
[----:B------:R-:W-:Y:S05]  /*0a80*/  @!P0 BRA `(.L_x_3) ;  /* 0x0000000400488947 */ /* 0x000fea0003800000 */
[----:B------:R-:W0:Y:S01]  /*0a90*/  LDC R21, c[0x0][0x3c4] ;  /* 0x0000f100ff157b82 */ /* 0x000e220000000800 */
[----:B------:R-:W-:Y:S02]  /*0aa0*/  IABS R22, R10 ;  /* 0x0000000a00167213 */ /* 0x000fe40000000000 */
[----:B------:R-:W-:Y:S02]  /*0ab0*/  ISETP.GE.AND P3, PT, R10, RZ, PT ;  /* 0x000000ff0a00720c */ /* 0x000fe40003f66270 */
[----:B0-----:R-:W-:-:S04]  /*0ac0*/  IABS R20, R21 ;  /* 0x0000001500147213 */ /* 0x001fc80000000000 */
[----:B------:R-:W0:Y:S08]  /*0ad0*/  I2F.RP R23, R20 ;  /* 0x0000001400177306 */ /* 0x000e300000209400 */
[----:B0-----:R-:W0:Y:S02]  /*0ae0*/  MUFU.RCP R23, R23 ;  /* 0x0000001700177308 */ /* 0x001e240000001000 */
[----:B0-----:R-:W-:Y:S01]  /*0af0*/  VIADD R18, R23, 0xffffffe ;  /* 0x0ffffffe17127836 */ /* 0x001fe20000000000 */
[----:B------:R-:W-:-:S05]  /*0b00*/  LOP3.LUT R23, RZ, R21, RZ, 0x33, !PT ;  /* 0x00000015ff177212 */ /* 0x000fca00078e33ff */
[----:B------:R0:W1:Y:S02]  /*0b10*/  F2I.FTZ.U32.TRUNC.NTZ R19, R18 ;  /* 0x0000001200137305 */ /* 0x000064000021f000 */
[----:B0-----:R-:W-:Y:S01]  /*0b20*/  IMAD.MOV.U32 R18, RZ, RZ, RZ ;  /* 0x000000ffff127224 */ /* 0x001fe200078e00ff */
[----:B-1----:R-:W-:-:S05]  /*0b30*/  IADD3 R31, PT, PT, RZ, -R19, RZ ;  /* 0x80000013ff1f7210 */ /* 0x002fca0007ffe0ff */
[----:B------:R-:W-:-:S04]  /*0b40*/  IMAD R31, R31, R20, RZ ;  /* 0x000000141f1f7224 */ /* 0x000fc800078e02ff */
[----:B------:R-:W-:-:S04]  /*0b50*/  IMAD.HI.U32 R19, R19, R31, R18 ;  /* 0x0000001f13137227 */ /* 0x000fc800078e0012 */
[----:B------:R-:W-:-:S04]  /*0b60*/  IMAD.MOV.U32 R31, RZ, RZ, R22 ;  /* 0x000000ffff1f7224 */ /* 0x000fc800078e0016 */
[----:B------:R-:W-:-:S04]  /*0b70*/  IMAD.HI.U32 R22, R19, R31, RZ ;  /* 0x0000001f13167227 */ /* 0x000fc800078e00ff */
[----:B------:R-:W-:-:S04]  /*0b80*/  IMAD.MOV R19, RZ, RZ, -R22 ;  /* 0x000000ffff137224 */ /* 0x000fc800078e0a16 */
[----:B------:R-:W-:-:S05]  /*0b90*/  IMAD R31, R20, R19, R31 ;  /* 0x00000013141f7224 */ /* 0x000fca00078e021f */
[----:B------:R-:W-:-:S13]  /*0ba0*/  ISETP.GT.U32.AND P6, PT, R20, R31, PT ;  /* 0x0000001f1400720c */ /* 0x000fda0003fc4070 */
[----:B------:R-:W-:-:S04]  /*0bb0*/  @!P6 IMAD.IADD R31, R31, 0x1, -R20 ;  /* 0x000000011f1fe824 */ /* 0x000fc800078e0a14 */
[----:B------:R-:W-:Y:S01]  /*0bc0*/  IMAD.IADD R18, R31, 0x1, -R20 ;  /* 0x000000011f127824 */ /* 0x000fe200078e0a14 */
[----:B------:R-:W-:-:S04]  /*0bd0*/  ISETP.GT.U32.AND P0, PT, R20, R31, PT ;  /* 0x0000001f1400720c */ /* 0x000fc80003f04070 */
[----:B------:R-:W-:Y:S02]  /*0be0*/  SEL R18, R18, R31, !P0 ;  /* 0x0000001f12127207 */ /* 0x000fe40004000000 */
[----:B------:R-:W-:-:S03]  /*0bf0*/  ISETP.NE.AND P0, PT, R21, RZ, PT ;  /* 0x000000ff1500720c */ /* 0x000fc60003f05270 */
[----:B------:R-:W-:-:S05]  /*0c00*/  @!P3 IMAD.MOV R18, RZ, RZ, -R18 ;  /* 0x000000ffff12b224 */ /* 0x000fca00078e0a12 */
[----:B------:R-:W-:-:S04]  /*0c10*/  SEL R18, R23, R18, !P0 ;  /* 0x0000001217127207 */ /* 0x000fc80004000000 */
[----:B------:R-:W-:-:S13]  /*0c20*/  ISETP.NE.AND P3, PT, R18, RZ, PT ;  /* 0x000000ff1200720c */ /* 0x000fda0003f65270 */
[----:B------:R-:W-:Y:S05]  /*0c30*/  @P3 BRA `(.L_x_3) ;  /* 0x0000000000dc3947 */ /* 0x000fea0003800000 */
[----:B------:R-:W0:Y:S01]  /*0c40*/  LDC R24, c[0x0][0x3c8] ;  /* 0x0000f200ff187b82 */ /* 0x000e220000000800 */
[----:B------:R-:W-:Y:S02]  /*0c50*/  IABS R32, R13 ;  /* 0x0000000d00207213 */ /* 0x000fe40000000000 */
[----:B------:R-:W-:Y:S02]  /*0c60*/  ISETP.GE.AND P5, PT, R13, RZ, PT ;  /* 0x000000ff0d00720c */ /* 0x000fe40003fa6270 */
[----:B0-----:R-:W-:-:S04]  /*0c70*/  IABS R26, R24 ;  /* 0x00000018001a7213 */ /* 0x001fc80000000000 */
[----:B------:R-:W0:Y:S08]  /*0c80*/  I2F.RP R28, R26 ;  /* 0x0000001a001c7306 */ /* 0x000e300000209400 */
[----:B0-----:R-:W0:Y:S02]  /*0c90*/  MUFU.RCP R28, R28 ;  /* 0x0000001c001c7308 */ /* 0x001e240000001000 */
[----:B0-----:R-:W-:-:S02]  /*0ca0*/  IADD3 R18, PT, PT, R28, 0xffffffe, RZ ;  /* 0x0ffffffe1c127810 */ /* 0x001fc40007ffe0ff */
[----:B------:R-:W-:-:S04]  /*0cb0*/  LOP3.LUT R28, RZ, R24, RZ, 0x33, !PT ;  /* 0x00000018ff1c7212 */ /* 0x000fc800078e33ff */
[----:B------:R0:W1:Y:S02]  /*0cc0*/  F2I.FTZ.U32.TRUNC.NTZ R19, R18 ;  /* 0x0000001200137305 */ /* 0x000064000021f000 */
[----:B0-----:R-:W-:Y:S02]  /*0cd0*/  IMAD.MOV.U32 R18, RZ, RZ, RZ ;  /* 0x000000ffff127224 */ /* 0x001fe400078e00ff */
[----:B-1----:R-:W-:-:S04]  /*0ce0*/  IMAD.MOV R33, RZ, RZ, -R19 ;  /* 0x000000ffff217224 */ /* 0x002fc800078e0a13 */
[----:B------:R-:W-:-:S04]  /*0cf0*/  IMAD R33, R33, R26, RZ ;  /* 0x0000001a21217224 */ /* 0x000fc800078e02ff */
[----:B------:R-:W-:-:S06]  /*0d00*/  IMAD.HI.U32 R19, R19, R33, R18 ;  /* 0x0000002113137227 */ /* 0x000fcc00078e0012 */
        /* <DEDUP_REMOVED lines=13> */
[----:B------:R-:W-:Y:S01]  /*0de0*/  ISETP.GE.U32.AND P5, PT, R31, R20, PT ;  /* 0x000000141f00720c */ /* 0x000fe20003fa6070 */
[----:B------:R-:W-:Y:S01]  /*0df0*/  @!P4 VIADD R30, R30, 0x1 ;  /* 0x000000011e1ec836 */ /* 0x000fe20000000000 */
[----:B------:R-:W-:Y:S02]  /*0e00*/  @!P6 IADD3 R22, PT, PT, R22, 0x1, RZ ;  /* 0x000000011616e810 */ /* 0x000fe40007ffe0ff */
[----:B------:R-:W-:Y:S02]  /*0e10*/  ISETP.GE.U32.AND P6, PT, R19, R26, PT ;  /* 0x0000001a1300720c */ /* 0x000fe40003fc6070 */
[----:B------:R-:W-:Y:S01]  /*0e20*/  LOP3.LUT R24, R13, R24, RZ, 0x3c, !PT ;  /* 0x000000180d187212 */ /* 0x000fe200078e3cff */
[----:B------:R-:W0:Y:S01]  /*0e30*/  LDC.64 R18, c[0x0][0x3a8] ;  /* 0x0000ea00ff127b82 */ /* 0x000e220000000a00 */
[----:B------:R-:W-:-:S04]  /*0e40*/  LOP3.LUT R21, R10, R21, RZ, 0x3c, !PT ;  /* 0x000000150a157212 */ /* 0x000fc800078e3cff */
[----:B------:R-:W-:Y:S01]  /*0e50*/  ISETP.GE.AND P4, PT, R21, RZ, PT ;  /* 0x000000ff1500720c */ /* 0x000fe20003f86270 */
[----:B------:R-:W-:Y:S01]  /*0e60*/  @P5 VIADD R22, R22, 0x1 ;  /* 0x0000000116165836 */ /* 0x000fe20000000000 */
[----:B------:R-:W-:-:S03]  /*0e70*/  ISETP.GE.AND P5, PT, R24, RZ, PT ;  /* 0x000000ff1800720c */ /* 0x000fc60003fa6270 */
[----:B------:R-:W-:-:S08]  /*0e80*/  @P6 VIADD R30, R30, 0x1 ;  /* 0x000000011e1e6836 */ /* 0x000fd00000000000 */
[----:B------:R-:W-:Y:S02]  /*0e90*/  @!P4 IMAD.MOV R22, RZ, RZ, -R22 ;  /* 0x000000ffff16c224 */ /* 0x000fe400078e0a16 */
[----:B------:R-:W-:-:S03]  /*0ea0*/  @!P5 IMAD.MOV R30, RZ, RZ, -R30 ;  /* 0x000000ffff1ed224 */ /* 0x000fc600078e0a1e */
[----:B------:R-:W-:Y:S02]  /*0eb0*/  SEL R31, R23, R22, !P0 ;  /* 0x00000016171f7207 */ /* 0x000fe40004000000 */
[----:B------:R-:W-:-:S04]  /*0ec0*/  SEL R28, R28, R30, !P3 ;  /* 0x0000001e1c1c7207 */ /* 0x000fc80005800000 */
[----:B0-----:R-:W-:-:S04]  /*0ed0*/  ISETP.GE.AND P0, PT, R28, R19, PT ;  /* 0x000000131c00720c */ /* 0x001fc80003f06270 */
[----:B------:R-:W-:-:S13]  /*0ee0*/  ISETP.GE.OR P0, PT, R31, R18, P0 ;  /* 0x000000121f00720c */ /* 0x000fda0000706670 */
[----:B------:R-:W-:Y:S05]  /*0ef0*/  @P0 BRA `(.L_x_3) ;  /* 0x00000000002c0947 */ /* 0x000fea0003800000 */
[----:B------:R-:W0:Y:S01]  /*0f00*/  LDC.64 R22, c[0x0][0x380] ;  /* 0x0000e000ff167b82 */ /* 0x000e220000000a00 */
[----:B------:R-:W-:-:S04]  /*0f10*/  IMAD R18, R11, R18, R31 ;  /* 0x000000120b127224 */ /* 0x000fc800078e021f */
[----:B------:R-:W-:-:S03]  /*0f20*/  IMAD R19, R18, R19, R28 ;  /* 0x0000001312137224 */ /* 0x000fc600078e021c */
[----:B------:R-:W1:Y:S01]  /*0f30*/  LDC.64 R20, c[0x0][0x388] ;  /* 0x0000e200ff147b82 */ /* 0x000e620000000a00 */
[----:B0-----:R-:W-:-:S06]  /*0f40*/  IMAD.WIDE R22, R19, 0x2, R22 ;  /* 0x0000000213167825 */ /* 0x001fcc00078e0216 */
[----:B------:R-:W2:Y:S01]  /*0f50*/  LDG.E.U16.CONSTANT R22, desc[UR10][R22.64] ;  /* 0x0000000a16167981 */ /* 0x000ea2000c1e9500 */
[----:B-1----:R-:W-:-:S06]  /*0f60*/  IMAD.WIDE R20, R29, 0x2, R20 ;  /* 0x000000021d147825 */ /* 0x002fcc00078e0214 */
[----:B------:R-:W3:Y:S01]  /*0f70*/  LDG.E.U16.CONSTANT R20, desc[UR10][R20.64] ;  /* 0x0000000a14147981 */ /* 0x000ee2000c1e9500 */
[----:B--2---:R-:W-:Y:S01]  /*0f80*/  SHF.L.U32 R19, R22, 0x10, RZ ;  /* 0x0000001016137819 */ /* 0x004fe200000006ff */
[----:B---3--:R-:W-:-:S04]  /*0f90*/  IMAD.U32 R18, R20, 0x10000, RZ ;  /* 0x0001000014127824 */ /* 0x008fc800078e00ff */
[----:B------:R-:W-:-:S07]  /*0fa0*/  FFMA R14, R19, R18, R14 ;  /* 0x00000012130e7223 */ /* 0x000fce000000000e */
.L_x_3:
[----:B------:R-:W-:Y:S05]  /*0fb0*/  BSYNC.RECONVERGENT B0 ;  /* 0x0000000000007941 */ /* 0x000fea0003800200 */
.L_x_2:
        /* <DEDUP_REMOVED lines=13> */
[----:B0-----:R-:W-:Y:S02]  /*1090*/  IMAD.MOV.U32 R18, RZ, RZ, RZ ;  /* 0x000000ffff127224 */ /* 0x001fe400078e00ff */
[----:B-1----:R-:W-:-:S04]  /*10a0*/  IMAD.MOV R31, RZ, RZ, -R19 ;  /* 0x000000ffff1f7224 */ /* 0x002fc800078e0a13 */
[----:B------:R-:W-:-:S04]  /*10b0*/  IMAD R31, R31, R20, RZ ;  /* 0x000000141f1f7224 */ /* 0x000fc800078e02ff */
[----:B------:R-:W-:-:S04]  /*10c0*/  IMAD.HI.U32 R31, R19, R31, R18 ;  /* 0x0000001f131f7227 */ /* 0x000fc800078e0012 */
[----:B------:R-:W-:-:S04]  /*10d0*/  IMAD.MOV.U32 R19, RZ, RZ, R22 ;  /* 0x000000ffff137224 */ /* 0x000fc800078e0016 */
[----:B------:R-:W-:-:S04]  /*10e0*/  IMAD.HI.U32 R22, R31, R19, RZ ;  /* 0x000000131f167227 */ /* 0x000fc800078e00ff */
[----:B------:R-:W-:-:S04]  /*10f0*/  IMAD.MOV R31, RZ, RZ, -R22 ;  /* 0x000000ffff1f7224 */ /* 0x000fc800078e0a16 */
[----:B------:R-:W-:-:S05]  /*1100*/  IMAD R31, R20, R31, R19 ;  /* 0x0000001f141f7224 */ /* 0x000fca00078e0213 */
[----:B------:R-:W-:-:S13]  /*1110*/  ISETP.GT.U32.AND P6, PT, R20, R31, PT ;  /* 0x0000001f1400720c */ /* 0x000fda0003fc4070 */
[----:B------:R-:W-:-:S05]  /*1120*/  @!P6 IMAD.IADD R31, R31, 0x1, -R20 ;  /* 0x000000011f1fe824 */ /* 0x000fca00078e0a14 */
[----:B------:R-:W-:Y:S02]  /*1130*/  ISETP.GT.U32.AND P0, PT, R20, R31, PT ;  /* 0x0000001f1400720c */ /* 0x000fe40003f04070 */
[----:B------:R-:W-:-:S04]  /*1140*/  IADD3 R18, PT, PT, R31, -R20, RZ ;  /* 0x800000141f127210 */ /* 0x000fc80007ffe0ff */
[----:B------:R-:W-:Y:S02]  /*1150*/  SEL R18, R18, R31, !P0 ;  /* 0x0000001f12127207 */ /* 0x000fe40004000000 */
[----:B------:R-:W-:-:S03]  /*1160*/  ISETP.NE.AND P0, PT, R21, RZ, PT ;  /* 0x000000ff1500720c */ /* 0x000fc60003f05270 */
[----:B------:R-:W-:-:S05]  /*1170*/  @!P3 IMAD.MOV R18, RZ, RZ, -R18 ;  /* 0x000000ffff12b224 */ /* 0x000fca00078e0a12 */
[----:B------:R-:W-:-:S04]  /*1180*/  SEL R18, R23, R18, !P0 ;  /* 0x0000001217127207 */ /* 0x000fc80004000000 */
[----:B------:R-:W-:-:S13]  /*1190*/  ISETP.NE.AND P3, PT, R18, RZ, PT ;  /* 0x000000ff1200720c */ /* 0x000fda0003f65270 */
[----:B------:R-:W-:Y:S05]  /*11a0*/  @P3 BRA `(.L_x_5) ;  /* 0x0000000000d83947 */ /* 0x000fea0003800000 */
[----:B------:R-:W0:Y:S01]  /*11b0*/  LDC R26, c[0x0][0x3c8] ;  /* 0x0000f200ff1a7b82 */ /* 0x000e220000000800 */
[----:B------:R-:W-:Y:S01]  /*11c0*/  IMAD.MOV.U32 R18, RZ, RZ, RZ ;  /* 0x000000ffff127224 */ /* 0x000fe200078e00ff */
[----:B------:R-:W-:Y:S02]  /*11d0*/  IABS R24, R27 ;  /* 0x0000001b00187213 */ /* 0x000fe40000000000 */
[----:B------:R-:W-:Y:S02]  /*11e0*/  ISETP.GE.AND P5, PT, R27, RZ, PT ;  /* 0x000000ff1b00720c */ /* 0x000fe40003fa6270 */
[----:B0-----:R-:W-:-:S04]  /*11f0*/  IABS R28, R26 ;  /* 0x0000001a001c7213 */ /* 0x001fc80000000000 */
[----:B------:R-:W0:Y:S08]  /*1200*/  I2F.RP R30, R28 ;  /* 0x0000001c001e7306 */ /* 0x000e300000209400 */
[----:B0-----:R-:W0:Y:S02]  /*1210*/  MUFU.RCP R30, R30 ;  /* 0x0000001e001e7308 */ /* 0x001e240000001000 */
[----:B0-----:R-:W-:Y:S01]  /*1220*/  VIADD R32, R30, 0xffffffe ;  /* 0x0ffffffe1e207836 */ /* 0x001fe20000000000 */
[----:B------:R-:W-:-:S05]  /*1230*/  LOP3.LUT R30, RZ, R26, RZ, 0x33, !PT ;  /* 0x0000001aff1e7212 */ /* 0x000fca00078e33ff */
[----:B------:R-:W0:Y:S02]  /*1240*/  F2I.FTZ.U32.TRUNC.NTZ R19, R32 ;  /* 0x0000002000137305 */ /* 0x000e24000021f000 */
[----:B0-----:R-:W-:-:S04]  /*1250*/  IMAD.MOV R33, RZ, RZ, -R19 ;  /* 0x000000ffff217224 */ /* 0x001fc800078e0a13 */
[----:B------:R-:W-:-:S04]  /*1260*/  IMAD R33, R33, R28, RZ ;  /* 0x0000001c21217224 */ /* 0x000fc800078e02ff */
[----:B------:R-:W-:-:S04]  /*1270*/  IMAD.HI.U32 R18, R19, R33, R18 ;  /* 0x0000002113127227 */ /* 0x000fc800078e0012 */
[----:B------:R-:W-:-:S04]  /*1280*/  IMAD.MOV.U32 R19, RZ, RZ, R24 ;  /* 0x000000ffff137224 */ /* 0x000fc800078e0018 */
[----:B------:R-:W-:-:S04]  /*1290*/  IMAD.HI.U32 R24, R18, R19, RZ ;  /* 0x0000001312187227 */ /* 0x000fc800078e00ff */
[----:B------:R-:W-:-:S04]  /*12a0*/  IMAD.MOV R18, RZ, RZ, -R24 ;  /* 0x000000ffff127224 */ /* 0x000fc800078e0a18 */
[----:B------:R-:W-:-:S05]  /*12b0*/  IMAD R19, R28, R18, R19 ;  /* 0x000000121c137224 */ /* 0x000fca00078e0213 */
[----:B------:R-:W-:-:S13]  /*12c0*/  ISETP.GT.U32.AND P4, PT, R28, R19, PT ;  /* 0x000000131c00720c */ /* 0x000fda0003f84070 */
[----:B------:R-:W-:-:S04]  /*12d0*/  @!P4 IADD3 R19, PT, PT, R19, -R28, RZ ;  /* 0x8000001c1313c210 */ /* 0x000fc80007ffe0ff */
[----:B------:R-:W-:Y:S01]  /*12e0*/  ISETP.GT.U32.AND P3, PT, R28, R19, PT ;  /* 0x000000131c00720c */ /* 0x000fe20003f64070 */
[----:B------:R-:W-:-:S05]  /*12f0*/  IMAD.IADD R18, R19, 0x1, -R28 ;  /* 0x0000000113127824 */ /* 0x000fca00078e0a1c */
        /* <DEDUP_REMOVED lines=8> */
[----:B------:R-:W-:Y:S01]  /*1380*/  ISETP.GE.U32.AND P6, PT, R19, R28, PT ;  /* 0x0000001c1300720c */ /* 0x000fe20003fc6070 */
[----:B------:R-:W-:Y:S01]  /*1390*/  @!P4 VIADD R24, R24, 0x1 ;  /* 0x000000011818c836 */ /* 0x000fe20000000000 */
[----:B------:R-:W-:Y:S01]  /*13a0*/  LOP3.LUT R26, R27, R26, RZ, 0x3c, !PT ;  /* 0x0000001a1b1a7212 */ /* 0x000fe200078e3cff */
[----:B------:R-:W0:Y:S01]  /*13b0*/  LDC.64 R18, c[0x0][0x3a8] ;  /* 0x0000ea00ff127b82 */ /* 0x000e220000000a00 */
[----:B------:R-:W-:-:S04]  /*13c0*/  LOP3.LUT R21, R10, R21, RZ, 0x3c, !PT ;  /* 0x000000150a157212 */ /* 0x000fc800078e3cff */
[----:B------:R-:W-:-:S03]  /*13d0*/  ISETP.GE.AND P4, PT, R21, RZ, PT ;  /* 0x000000ff1500720c */ /* 0x000fc60003f86270 */
[----:B------:R-:W-:Y:S01]  /*13e0*/  @P5 VIADD R22, R22, 0x1 ;  /* 0x0000000116165836 */ /* 0x000fe20000000000 */
[----:B------:R-:W-:Y:S01]  /*13f0*/  ISETP.GE.AND P5, PT, R26, RZ, PT ;  /* 0x000000ff1a00720c */ /* 0x000fe20003fa6270 */
[----:B------:R-:W-:-:S08]  /*1400*/  @P6 VIADD R24, R24, 0x1 ;  /* 0x0000000118186836 */ /* 0x000fd00000000000 */
[----:B------:R-:W-:-:S04]  /*1410*/  @!P4 IMAD.MOV R22, RZ, RZ, -R22 ;  /* 0x000000ffff16c224 */ /* 0x000fc800078e0a16 */
[----:B------:R-:W-:Y:S02]  /*1420*/  @!P5 IADD3 R24, PT, PT, -R24, RZ, RZ ;  /* 0x000000ff1818d210 */ /* 0x000fe40007ffe1ff */
[----:B------:R-:W-:Y:S02]  /*1430*/  SEL R23, R23, R22, !P0 ;  /* 0x0000001617177207 */ /* 0x000fe40004000000 */
[----:B------:R-:W-:-:S04]  /*1440*/  SEL R24, R30, R24, !P3 ;  /* 0x000000181e187207 */ /* 0x000fc80005800000 */
[----:B0-----:R-:W-:-:S04]  /*1450*/  ISETP.GE.AND P0, PT, R24, R19, PT ;  /* 0x000000131800720c */ /* 0x001fc80003f06270 */
[----:B------:R-:W-:-:S13]  /*1460*/  ISETP.GE.OR P0, PT, R23, R18, P0 ;  /* 0x000000121700720c */ /* 0x000fda0000706670 */
[----:B------:R-:W-:Y:S05]  /*1470*/  @P0 BRA `(.L_x_5) ;  /* 0x0000000000240947 */ /* 0x000fea0003800000 */
[----:B------:R-:W0:Y:S01]  /*1480*/  LDC.64 R20, c[0x0][0x380] ;  /* 0x0000e000ff147b82 */ /* 0x000e220000000a00 */
[----:B------:R-:W-:-:S04]  /*1490*/  IMAD R18, R11, R18, R23 ;  /* 0x000000120b127224 */ /* 0x000fc800078e0217 */
[----:B------:R-:W-:Y:S02]  /*14a0*/  IMAD R19, R18, R19, R24 ;  /* 0x0000001312137224 */ /* 0x000fe400078e0218 */
[----:B------:R-:W2:Y:S02]  /*14b0*/  LDG.E.U16.CONSTANT R18, desc[UR10][R16.64+-0x4] ;  /* 0xfffffc0a10127981 */ /* 0x000ea4000c1e9500 */
[----:B0-----:R-:W-:-:S06]  /*14c0*/  IMAD.WIDE R20, R19, 0x2, R20 ;  /* 0x0000000213147825 */ /* 0x001fcc00078e0214 */
[----:B------:R-:W3:Y:S01]  /*14d0*/  LDG.E.U16.CONSTANT R20, desc[UR10][R20.64] ;  /* 0x0000000a14147981 */ /* 0x000ee2000c1e9500 */
[----:B--2---:R-:W-:Y:S02]  /*14e0*/  IMAD.U32 R18, R18, 0x10000, RZ ;  /* 0x0001000012127824 */ /* 0x004fe400078e00ff */
[----:B---3--:R-:W-:-:S04]  /*14f0*/  IMAD.U32 R19, R20, 0x10000, RZ ;  /* 0x0001000014137824 */ /* 0x008fc800078e00ff */
[----:B------:R-:W-:-:S07]  /*1500*/  FFMA R14, R19, R18, R14 ;  /* 0x00000012130e7223 */ /* 0x000fce000000000e */
.L_x_5:
[----:B------:R-:W-:Y:S05]  /*1510*/  BSYNC.RECONVERGENT B0 ;  /* 0x0000000000007941 */ /* 0x000fea0003800200 */
.L_x_4:
        /* <DEDUP_REMOVED lines=16> */
[----:B------:R-:W-:Y:S01]  /*1620*/  IMAD.HI.U32 R31, R19, R31, R18 ;  /* 0x0000001f131f7227 */ /* 0x000fe200078e0012 */
[----:B------:R-:W-:-:S05]  /*1630*/  MOV R19, R22 ;  /* 0x0000001600137202 */ /* 0x000fca0000000f00 */
        /* <DEDUP_REMOVED lines=14> */
[----:B------:R-:W-:Y:S01]  /*1720*/  HFMA2 R18, -RZ, RZ, 0, 0 ;  /* 0x00000000ff127431 */ /* 0x000fe200000001ff */
        /* <DEDUP_REMOVED lines=33> */
[----:B------:R-:W-:Y:S02]  /*1940*/  @P5 IADD3 R22, PT, PT, R22, 0x1, RZ ;  /* 0x0000000116165810 */ /* 0x000fe40007ffe0ff */
[----:B------:R-:W-:Y:S01]  /*1950*/  ISETP.GE.AND P5, PT, R26, RZ, PT ;  /* 0x000000ff1a00720c */ /* 0x000fe20003fa6270 */
[----:B------:R-:W-:-:S07]  /*1960*/  @P6 VIADD R24, R24, 0x1 ;  /* 0x0000000118186836 */ /* 0x000fce0000000000 */
[----:B------:R-:W-:-:S05]  /*1970*/  @!P4 IMAD.MOV R22, RZ, RZ, -R22 ;  /* 0x000000ffff16c224 */ /* 0x000fca00078e0a16 */
[----:B------:R-:W-:Y:S01]  /*1980*/  @!P5 IMAD.MOV R24, RZ, RZ, -R24 ;  /* 0x000000ffff18d224 */ /* 0x000fe200078e0a18 */
[----:B------:R-:W-:-:S04]  /*1990*/  SEL R23, R23, R22, !P0 ;  /* 0x0000001617177207 */ /* 0x000fc80004000000 */
        /* <DEDUP_REMOVED lines=13> */
.L_x_7:
[----:B------:R-:W-:Y:S05]  /*1a70*/  BSYNC.RECONVERGENT B0 ;  /* 0x0000000000007941 */ /* 0x000fea0003800200 */
.L_x_6:
        /* <DEDUP_REMOVED lines=67> */
[----:B------:R-:W-:Y:S02]  /*1eb0*/  ISETP.GE.AND P5, PT, R26, RZ, PT ;  /* 0x000000ff1a00720c */ /* 0x000fe40003fa6270 */
[----:B------:R-:W-:-:S07]  /*1ec0*/  @P6 IADD3 R24, PT, PT, R24, 0x1, RZ ;  /* 0x0000000118186810 */ /* 0x000fce0007ffe0ff */
[----:B------:R-:W-:-:S04]  /*1ed0*/  @!P4 IMAD.MOV R22, RZ, RZ, -R22 ;  /* 0x000000ffff16c224 */ /* 0x000fc800078e0a16 */
        /* <DEDUP_REMOVED lines=15> */
.L_x_9:
[----:B------:R-:W-:Y:S05]  /*1fd0*/  BSYNC.RECONVERGENT B0 ;  /* 0x0000000000007941 */ /* 0x000fea0003800200 */
.L_x_8:
[----:B------:R-:W-:Y:S01]  /*1fe0*/  UIADD3 UR6, UPT, UPT, UR6, 0x4, URZ ;  /* 0x0000000406067890 */ /* 0x000fe2000fffe0ff */
[----:B------:R-:W-:Y:S01]  /*1ff0*/  IADD3 R16, P0, PT, R16, 0x8, RZ ;  /* 0x0000000810107810 */ /* 0x000fe20007f1e0ff */
[----:B------:R-:W-:Y:S02]  /*2000*/  IMAD R18, RZ, RZ, -UR12 ;  /* 0x8000000cff127e24 */ /* 0x000fe4000f8e02ff */
[----:B------:R-:W-:Y:S01]  /*2010*/  UISETP.NE.AND UP0, UPT, UR6, URZ, UPT ;  /* 0x000000ff0600728c */ /* 0x000fe2000bf05270 */
[----:B------:R-:W-:Y:S01]  /*2020*/  IADD3.X R17, PT, PT, RZ, R17, RZ, P0, !PT ;  /* 0x00000011ff117210 */ /* 0x000fe200007fe4ff */
[C---:B------:R-:W-:Y:S02]  /*2030*/  IMAD R27, R18.reuse, 0x4, R27 ;  /* 0x00000004121b7824 */ /* 0x040fe400078e021b */
[C---:B------:R-:W-:Y:S02]  /*2040*/  IMAD R25, R18.reuse, 0x4, R25 ;  /* 0x0000000412197824 */ /* 0x040fe400078e0219 */
[----:B------:R-:W-:-:S02]  /*2050*/  IMAD R15, R18, 0x4, R15 ;  /* 0x00000004120f7824 */ /* 0x000fc400078e020f */
[----:B------:R-:W-:Y:S02]  /*2060*/  IMAD R13, R18, 0x4, R13 ;  /* 0x00000004120d7824 */ /* 0x000fe400078e020d */
[----:B------:R-:W-:Y:S01]  /*2070*/  VIADD R29, R29, 0x4 ;  /* 0x000000041d1d7836 */ /* 0x000fe20000000000 */
[----:B------:R-:W-:Y:S06]  /*2080*/  BRA.U UP0, `(.L_x_10) ;  /* 0xffffffe900707547 */ /* 0x000fec000b83ffff */
[----:B------:R-:W-:-:S05]  /*2090*/  UMOV UR6, UR8 ;  /* 0x0000000800067c82 */ /* 0x000fca0008000000 */
.L_x_1:
[----:B------:R-:W-:-:S09]  /*20a0*/  UISETP.NE.AND UP0, UPT, UR7, URZ, UPT ;  /* 0x000000ff0700728c */ /* 0x000fd2000bf05270 */
[----:B------:R-:W-:Y:S05]  /*20b0*/  BRA.U !UP0, `(.L_x_11) ;  /* 0x0000001108447547 */ /* 0x000fea000b800000 */
[----:B------:R-:W0:Y:S01]  /*20c0*/  LDC R18, c[0x0][0x3d8] ;  /* 0x0000f600ff127b82 */ /* 0x000e220000000800 */
[----:B------:R-:W-:Y:S01]  /*20d0*/  UIADD3 UR12, UPT, UPT, -UR6, URZ, URZ ;  /* 0x000000ff060c7290 */ /* 0x000fe2000fffe1ff */
[----:B------:R-:W-:Y:S05]  /*20e0*/  BSSY.RECONVERGENT B0, `(.L_x_12) ;  /* 0x0000058000007945 */ /* 0x000fea0003800200 */
[----:B0-----:R-:W-:-:S05]  /*20f0*/  IMAD R19, R18, UR12, R5 ;  /* 0x0000000c12137c24 */ /* 0x001fca000f8e0205 */
[----:B------:R-:W-:-:S04]  /*2100*/  LOP3.LUT R13, R10, R19, RZ, 0xfc, !PT ;  /* 0x000000130a0d7212 */ /* 0x000fc800078efcff */
        /* <DEDUP_REMOVED lines=8> */
[----:B0-----:R-:W-:-:S06]  /*2190*/  IADD3 R16, PT, PT, R15, 0xffffffe, RZ ;  /* 0x0ffffffe0f107810 */ /* 0x001fcc0007ffe0ff */
[----:B------:R0:W1:Y:S02]  /*21a0*/  F2I.FTZ.U32.TRUNC.NTZ R17, R16 ;  /* 0x0000001000117305 */ /* 0x000064000021f000 */
[----:B0-----:R-:W-:Y:S02]  /*21b0*/  IMAD.MOV.U32 R16, RZ, RZ, RZ ;  /* 0x000000ffff107224 */ /* 0x001fe400078e00ff */
[----:B-1----:R-:W-:-:S04]  /*21c0*/  IMAD.MOV R21, RZ, RZ, -R17 ;  /* 0x000000ffff157224 */ /* 0x002fc800078e0a11 */
[----:B------:R-:W-:-:S04]  /*21d0*/  IMAD R21, R21, R20, RZ ;  /* 0x0000001415157224 */ /* 0x000fc800078e02ff */
[----:B------:R-:W-:-:S06]  /*21e0*/  IMAD.HI.U32 R21, R17, R21, R16 ;  /* 0x0000001511157227 */ /* 0x000fcc00078e0010 */
[----:B------:R-:W-:-:S04]  /*21f0*/  IMAD.HI.U32 R21, R21, R23, RZ ;  /* 0x0000001715157227 */ /* 0x000fc800078e00ff */
[----:B------:R-:W-:-:S04]  /*2200*/  IMAD.MOV R15, RZ, RZ, -R21 ;  /* 0x000000ffff0f7224 */ /* 0x000fc800078e0a15 */
[----:B------:R-:W-:Y:S01]  /*2210*/  IMAD R23, R20, R15, R23 ;  /* 0x0000000f14177224 */ /* 0x000fe200078e0217 */
[----:B------:R-:W-:-:S04]  /*2220*/  LOP3.LUT R15, RZ, R13, RZ, 0x33, !PT ;  /* 0x0000000dff0f7212 */ /* 0x000fc800078e33ff */
        /* <DEDUP_REMOVED lines=56> */
[----:B------:R-:W-:Y:S02]  /*25b0*/  IMAD R16, R11, R16, R15 ;  /* 0x000000100b107224 */ /* 0x000fe400078e020f */
[----:B------:R-:W-:Y:S02]  /*25c0*/  VIADD R13, R12, UR6 ;  /* 0x000000060c0d7c36 */ /* 0x000fe40008000000 */
[----:B------:R-:W-:-:S03]  /*25d0*/  IMAD R17, R16, R17, R24 ;  /* 0x0000001110117224 */ /* 0x000fc600078e0218 */
[----:B------:R-:W1:Y:S01]  /*25e0*/  LDC.64 R20, c[0x0][0x380] ;  /* 0x0000e000ff147b82 */ /* 0x000e620000000a00 */
[----:B0-----:R-:W-:-:S06]  /*25f0*/  IMAD.WIDE R22, R13, 0x2, R22 ;  /* 0x000000020d167825 */ /* 0x001fcc00078e0216 */
[----:B------:R-:W2:Y:S01]  /*2600*/  LDG.E.U16.CONSTANT R22, desc[UR10][R22.64] ;  /* 0x0000000a16167981 */ /* 0x000ea2000c1e9500 */
[----:B-1----:R-:W-:-:S06]  /*2610*/  IMAD.WIDE R20, R17, 0x2, R20 ;  /* 0x0000000211147825 */ /* 0x002fcc00078e0214 */
[----:B------:R-:W3:Y:S01]  /*2620*/  LDG.E.U16.CONSTANT R20, desc[UR10][R20.64] ;  /* 0x0000000a14147981 */ /* 0x000ee2000c1e9500 */
[----:B--2---:R-:W-:Y:S02]  /*2630*/  IMAD.U32 R15, R22, 0x10000, RZ ;  /* 0x00010000160f7824 */ /* 0x004fe400078e00ff */
[----:B---3--:R-:W-:-:S04]  /*2640*/  IMAD.U32 R13, R20, 0x10000, RZ ;  /* 0x00010000140d7824 */ /* 0x008fc800078e00ff */
[----:B------:R-:W-:-:S07]  /*2650*/  FFMA R14, R13, R15, R14 ;  /* 0x0000000f0d0e7223 */ /* 0x000fce000000000e */
.L_x_13:
[----:B------:R-:W-:Y:S05]  /*2660*/  BSYNC.RECONVERGENT B0 ;  /* 0x0000000000007941 */ /* 0x000fea0003800200 */
.L_x_12:
[----:B------:R-:W-:-:S09]  /*2670*/  UISETP.NE.AND UP0, UPT, UR7, 0x1, UPT ;  /* 0x000000010700788c */ /* 0x000fd2000bf05270 */
[----:B------:R-:W-:Y:S05]  /*2680*/  BRA.U !UP0, `(.L_x_11) ;  /* 0x0000000908d07547 */ /* 0x000fea000b800000 */
[----:B------:R-:W-:Y:S01]  /*2690*/  IMAD R20, R18, UR6, R18 ;  /* 0x0000000612147c24 */ /* 0x000fe2000f8e0212 */
[----:B------:R-:W0:Y:S01]  /*26a0*/  LDCU.64 UR12, c[0x0][0x388] ;  /* 0x00007100ff0c77ac */ /* 0x000e220008000a00 */
[C---:B------:R-:W-:Y:S01]  /*26b0*/  IADD3 R13, P0, PT, R12.reuse, UR6, RZ ;  /* 0x000000060c0d7c10 */ /* 0x040fe2000ff1e0ff */
[----:B------:R-:W-:Y:S02]  /*26c0*/  BSSY.RECONVERGENT B0, `(.L_x_14) ;  /* 0x0000058000007945 */ /* 0x000fe40003800200 */
[----:B------:R-:W-:Y:S02]  /*26d0*/  IADD3 R21, PT, PT, R5, -R20, RZ ;  /* 0x8000001405157210 */ /* 0x000fe40007ffe0ff */
[----:B------:R-:W-:Y:S02]  /*26e0*/  LEA.HI.X.SX32 R16, R12, RZ, 0x1, P0 ;  /* 0x000000ff0c107211 */ /* 0x000fe400000f0eff */
[----:B------:R-:W-:-:S04]  /*26f0*/  LOP3.LUT R15, R10, R21, RZ, 0xfc, !PT ;  /* 0x000000150a0f7212 */ /* 0x000fc800078efcff */
[----:B------:R-:W-:Y:S02]  /*2700*/  ISETP.GE.AND P0, PT, R15, RZ, PT ;  /* 0x000000ff0f00720c */ /* 0x000fe40003f06270 */
[----:B0-----:R-:W-:-:S04]  /*2710*/  LEA R12, P3, R13, UR12, 0x1 ;  /* 0x0000000c0d0c7c11 */ /* 0x001fc8000f8608ff */
[----:B------:R-:W-:-:S07]  /*2720*/  LEA.HI.X R13, R13, UR13, R16, 0x1, P3 ;  /* 0x0000000d0d0d7c11 */ /* 0x000fce00098f0c10 */
        /* <DEDUP_REMOVED lines=37> */
[----:B------:R-:W-:Y:S02]  /*2980*/  IMAD R27, R16, R25, RZ ;  /* 0x00000019101b7224 */ /* 0x000fe400078e02ff */
[----:B------:R-:W-:-:S04]  /*2990*/  IMAD.MOV.U32 R16, RZ, RZ, RZ ;  /* 0x000000ffff107224 */ /* 0x000fc800078e00ff */
[----:B------:R-:W-:-:S04]  /*29a0*/  IMAD.HI.U32 R27, R17, R27, R16 ;  /* 0x0000001b111b7227 */ /* 0x000fc800078e0010 */
[----:B------:R-:W-:-:S04]  /*29b0*/  IMAD.MOV.U32 R16, RZ, RZ, R30 ;  /* 0x000000ffff107224 */ /* 0x000fc800078e001e */
[----:B------:R-:W-:-:S05]  /*29c0*/  IMAD.HI.U32 R27, R27, R16, RZ ;  /* 0x000000101b1b7227 */ /* 0x000fca00078e00ff */
[----:B------:R-:W-:-:S05]  /*29d0*/  IADD3 R17, PT, PT, -R27, RZ, RZ ;  /* 0x000000ff1b117210 */ /* 0x000fca0007ffe1ff */
        /* <DEDUP_REMOVED lines=13> */
[----:B------:R-:W-:Y:S02]  /*2ab0*/  ISETP.GE.U32.AND P6, PT, R16, R25, PT ;  /* 0x000000191000720c */ /* 0x000fe40003fc6070 */
[----:B------:R-:W-:Y:S01]  /*2ac0*/  LOP3.LUT R21, R21, R26, RZ, 0x3c, !PT ;  /* 0x0000001a15157212 */ /* 0x000fe200078e3cff */
[----:B------:R-:W0:Y:S01]  /*2ad0*/  LDC.64 R16, c[0x0][0x3a8] ;  /* 0x0000ea00ff107b82 */ /* 0x000e220000000a00 */
[----:B------:R-:W-:Y:S02]  /*2ae0*/  LOP3.LUT R15, R10, R15, RZ, 0x3c, !PT ;  /* 0x0000000f0a0f7212 */ /* 0x000fe400078e3cff */
[----:B------:R-:W-:Y:S02]  /*2af0*/  @!P4 IADD3 R27, PT, PT, R27, 0x1, RZ ;  /* 0x000000011b1bc810 */ /* 0x000fe40007ffe0ff */
[----:B------:R-:W-:-:S03]  /*2b00*/  ISETP.GE.AND P4, PT, R15, RZ, PT ;  /* 0x000000ff0f00720c */ /* 0x000fc60003f86270 */
[----:B------:R-:W-:Y:S01]  /*2b10*/  @P5 VIADD R22, R22, 0x1 ;  /* 0x0000000116165836 */ /* 0x000fe20000000000 */
[----:B------:R-:W-:Y:S01]  /*2b20*/  ISETP.GE.AND P5, PT, R21, RZ, PT ;  /* 0x000000ff1500720c */ /* 0x000fe20003fa6270 */
[----:B------:R-:W-:-:S08]  /*2b30*/  @P6 VIADD R27, R27, 0x1 ;  /* 0x000000011b1b6836 */ /* 0x000fd00000000000 */
        /* <DEDUP_REMOVED lines=8> */
[----:B------:R-:W-:Y:S01]  /*2bc0*/  IMAD R16, R11, R16, R19 ;  /* 0x000000100b107224 */ /* 0x000fe200078e0213 */
[----:B------:R-:W2:Y:S03]  /*2bd0*/  LDG.E.U16.CONSTANT R15, desc[UR10][R12.64+0x2] ;  /* 0x0000020a0c0f7981 */ /* 0x000ea6000c1e9500 */
[----:B------:R-:W-:-:S04]  /*2be0*/  IMAD R17, R16, R17, R24 ;  /* 0x0000001110117224 */ /* 0x000fc800078e0218 */
[----:B0-----:R-:W-:-:S06]  /*2bf0*/  IMAD.WIDE R22, R17, 0x2, R22 ;  /* 0x0000000211167825 */ /* 0x001fcc00078e0216 */
[----:B------:R-:W3:Y:S01]  /*2c00*/  LDG.E.U16.CONSTANT R22, desc[UR10][R22.64] ;  /* 0x0000000a16167981 */ /* 0x000ee2000c1e9500 */
[----:B--2---:R-:W-:Y:S02]  /*2c10*/  IMAD.U32 R16, R15, 0x10000, RZ ;  /* 0x000100000f107824 */ /* 0x004fe400078e00ff */
[----:B---3--:R-:W-:-:S04]  /*2c20*/  IMAD.U32 R15, R22, 0x10000, RZ ;  /* 0x00010000160f7824 */ /* 0x008fc800078e00ff */
[----:B------:R-:W-:-:S07]  /*2c30*/  FFMA R14, R15, R16, R14 ;  /* 0x000000100f0e7223 */ /* 0x000fce000000000e */
.L_x_15:
[----:B------:R-:W-:Y:S05]  /*2c40*/  BSYNC.RECONVERGENT B0 ;  /* 0x0000000000007941 */ /* 0x000fea0003800200 */
.L_x_14:
[----:B------:R-:W-:-:S09]  /*2c50*/  UISETP.NE.AND UP0, UPT, UR7, 0x2, UPT ;  /* 0x000000020700788c */ /* 0x000fd2000bf05270 */
[----:B------:R-:W-:Y:S05]  /*2c60*/  BRA.U !UP0, `(.L_x_11) ;  /* 0x0000000508587547 */ /* 0x000fea000b800000 */
[----:B------:R-:W-:Y:S01]  /*2c70*/  IADD3 R19, PT, PT, R5, -R18, -R20 ;  /* 0x8000001205137210 */ /* 0x000fe20007ffe814 */
[----:B------:R-:W-:Y:S03]  /*2c80*/  BSSY.RECONVERGENT B0, `(.L_x_11) ;  /* 0x0000054000007945 */ /* 0x000fe60003800200 */
        /* <DEDUP_REMOVED lines=83> */
.L_x_16:
[----:B------:R-:W-:Y:S05]  /*31c0*/  BSYNC.RECONVERGENT B0 ;  /* 0x0000000000007941 */ /* 0x000fea0003800200 */
.L_x_11:
[----:B------:R-:W-:Y:S05]  /*31d0*/  @P2 BRA `(.L_x_17) ;  /* 0xffffffd400c02947 */ /* 0x000fea000383ffff */
[----:B------:R-:W-:Y:S05]  /*31e0*/  @P1 BRA `(.L_x_18) ;  /* 0xffffffd400a01947 */ /* 0x000fea000383ffff */
.L_x_0:
[----:B------:R-:W0:Y:S01]  /*31f0*/  LDC.64 R2, c[0x0][0x398] ;  /* 0x0000e600ff027b82 */ /* 0x000e220000000a00 */
[----:B------:R-:W-:Y:S01]  /*3200*/  F2FP.BF16.F32.PACK_AB R14, RZ, R14 ;  /* 0x0000000eff0e723e */ /* 0x000fe200000010ff */
[----:B0-----:R-:W-:-:S05]  /*3210*/  IMAD.WIDE R2, R0, 0x2, R2 ;  /* 0x0000000200027825 */ /* 0x001fca00078e0202 */
[----:B------:R-:W-:Y:S01]  /*3220*/  STG.E.U16 desc[UR10][R2.64], R14 ;  /* 0x0000000e02007986 */ /* 0x000fe2000c10150a */
[----:B------:R-:W-:Y:S05]  /*3230*/  EXIT ;  /* 0x000000000000794d */ /* 0x000fea0003800000 */
.L_x_19:
[----:B------:R-:W-:-:S00]  /*3240*/  BRA `(.L_x_19) ;  /* 0xfffffffc00fc7947 */ /* 0x000fc0000383ffff */
[----:B------:R-:W-:-:S00]  /*3250*/  NOP ;  /* 0x0000000000007918 */ /* 0x000fc00000000000 */
        /* <DEDUP_REMOVED lines=10> */
.L_x_20:


//--------------------- .nv.shared.reserved.0     --------------------------
	.section	.nv.shared.reserved.0,"aw",@nobits
	.weak		__nv_reservedSMEM_offset_0_alias
	.size		__nv_reservedSMEM_offset_0_alias, 0, 64
	.other		__nv_reservedSMEM_offset_0_alias,@"STO_CUDA_RESERVED_SHARED STV_DEFAULT"
__nv_reservedSMEM_offset_0_alias:
	.zero		0
	.zero		64


//--------------------- .nv.constant0._Z28conv_transpose2d_bf16_kernelPK13__nv_bfloat16S1_S1_PS_iiiiiiiiiiiiiii --------------------------
	.section	.nv.constant0._Z28conv_transpose2d_bf16_kernelPK13__nv_bfloat16S1_S1_PS_iiiiiiiiiiiiiii,"a",@progbits
	.sectionflags	@""
	.align	4
.nv.constant0._Z28conv_transpose2d_bf16_kernelPK13__nv_bfloat16S1_S1_PS_iiiiiiiiiiiiiii:
	.zero		988


//--------------------- SYMBOLS --------------------------

	.type		.nv.reservedSmem.offset0,@object
	.size		.nv.reservedSmem.offset0,0x4
